def matmul_kernel(
    a_ptr,
    b_ptr,
    c_ptr,
    M,
    N,
    K,
    stride_am,
    stride_ak,
    stride_bk,
    stride_bn,
    stride_cm,
    stride_cn,
    BLOCK_M: tl.constexpr,
    BLOCK_N: tl.constexpr,
    BLOCK_K: tl.constexpr,
    GROUP_M: tl.constexpr,
):
    pid = tl.program_id(axis=0)
    num_pid_m = tl.cdiv(M, BLOCK_M)
    num_pid_n = tl.cdiv(N, BLOCK_N)
    num_pid_in_group = GROUP_M * num_pid_n
    group_id = pid // num_pid_in_group
    first_pid_m = group_id * GROUP_M
    group_size_m = min(num_pid_m - first_pid_m, GROUP_M)
    pid_m = first_pid_m + ((pid % num_pid_in_group) % group_size_m)
    pid_n = (pid % num_pid_in_group) // group_size_m

    offs_am = (pid_m * BLOCK_M + tl.arange(0, BLOCK_M)) % M
    offs_bn = (pid_n * BLOCK_N + tl.arange(0, BLOCK_N)) % N
    offs_k = tl.arange(0, BLOCK_K)
    a_ptrs = a_ptr + offs_am[:, None] * stride_am + offs_k[None, :] * stride_ak
    b_ptrs = b_ptr + offs_k[:, None] * stride_bk + offs_bn[None, :] * stride_bn

    acc = tl.zeros((BLOCK_M, BLOCK_N), dtype=tl.float32)
    for kk in range(0, tl.cdiv(K, BLOCK_K)):
        a = tl.load(a_ptrs, mask=offs_k[None, :] < K - kk * BLOCK_K, other=0.0)
        b = tl.load(b_ptrs, mask=offs_k[:, None] < K - kk * BLOCK_K, other=0.0)
        acc = tl.dot(a, b, acc)
        a_ptrs += BLOCK_K * stride_ak
        b_ptrs += BLOCK_K * stride_bk

    c = acc.to(c_ptr.dtype.element_ty)
    offs_cm = pid_m * BLOCK_M + tl.arange(0, BLOCK_M)
    offs_cn = pid_n * BLOCK_N + tl.arange(0, BLOCK_N)
    c_ptrs = c_ptr + offs_cm[:, None] * stride_cm + offs_cn[None, :] * stride_cn
    mask = (offs_cm[:, None] < M) & (offs_cn[None, :] < N)
    tl.store(c_ptrs, c, mask=mask)

# config = {"BLOCK_K": 16, "BLOCK_M": 128, "BLOCK_N": 128, "GROUP_M": 8, "arch": "sm_90", "dtype": "fp16", "num_ctas": 1, "num_stages": 3, "num_warps": 4}
# arch = sm_90


// ===== COMPILED SASS (sm_90a) =====

	.target	sm_90a

	.elftype	@"ET_EXEC"


//--------------------- .note.nv.tkinfo           --------------------------
	.section	.note.nv.tkinfo,"",@"SHT_NOTE"
	.sectionflags	@"SHF_NOTE_NV_TKINFO"
	.tkinfo
        /*0018*/ 	.word	0x00000002
        /*0030*/ 	.string	""
        /*0030*/ 	.string	"ptxas"
        /*0030*/ 	.string	"Cuda compilation tools, release 13.0, V13.0.88"
        /*0030*/ 	.string	"Build cuda_13.0.r13.0/compiler.36424714_0"
        /*0030*/ 	.string	"-v  -suppress-debug-info  -lineinfo  -arch sm_90a "



//--------------------- .note.nv.cuinfo           --------------------------
	.section	.note.nv.cuinfo,"",@"SHT_NOTE"
	.sectionflags	@"SHF_NOTE_NV_CUINFO"
        /*0018*/ 	.short	0x0002
        /*001a*/ 	.short	0x005a
        /*001c*/ 	.short	0x0082
	.zero		2


//--------------------- .nv.info                  --------------------------
	.section	.nv.info,"",@"SHT_CUDA_INFO"
	.align	4


	//----- nvinfo : EIATTR_REGCOUNT
	.align		4
        /*0000*/ 	.byte	0x04, 0x2f
        /*0002*/ 	.short	(.L_1 - .L_0)
	.align		4
.L_0:
        /*0004*/ 	.word	index@(matmul_kernel)
        /*0008*/ 	.word	0x000000fd


	//----- nvinfo : EIATTR_FRAME_SIZE
	.align		4
.L_1:
        /*000c*/ 	.byte	0x04, 0x11
        /*000e*/ 	.short	(.L_3 - .L_2)
	.align		4
.L_2:
        /*0010*/ 	.word	index@(matmul_kernel)
        /*0014*/ 	.word	0x00000000


	//----- nvinfo : EIATTR_MIN_STACK_SIZE
	.align		4
.L_3:
        /*0018*/ 	.byte	0x04, 0x12
        /*001a*/ 	.short	(.L_5 - .L_4)
	.align		4
.L_4:
        /*001c*/ 	.word	index@(matmul_kernel)
        /*0020*/ 	.word	0x00000000
.L_5:


//--------------------- .nv.compat                --------------------------
	.section	.nv.compat,"",@"SHT_CUDA_COMPAT_INFO"
	.align	4
        /*0000*/ 	.byte	0x02, 0x09, 0x01, 0x00, 0x02, 0x02, 0x04, 0x00, 0x02, 0x05, 0x05, 0x00, 0x03, 0x07, 0x01, 0x01
        /*0010*/ 	.byte	0x02, 0x03, 0x00, 0x00, 0x02, 0x06, 0x01, 0x00, 0x04, 0x0b, 0x08, 0x00, 0x00, 0x00, 0x00, 0x00
        /*0020*/ 	.byte	0x00, 0x00, 0x00, 0x00


//--------------------- .nv.info.matmul_kernel    --------------------------
	.section	.nv.info.matmul_kernel,"",@"SHT_CUDA_INFO"
	.sectionflags	@""
	.align	4


	//----- nvinfo : EIATTR_CUDA_API_VERSION
	.align		4
        /*0000*/ 	.byte	0x04, 0x37
        /*0002*/ 	.short	(.L_7 - .L_6)
.L_6:
        /*0004*/ 	.word	0x00000082


	//----- nvinfo : EIATTR_KPARAM_INFO
	.align		4
.L_7:
        /*0008*/ 	.byte	0x04, 0x17
        /*000a*/ 	.short	(.L_9 - .L_8)
.L_8:
        /*000c*/ 	.word	0x00000000
        /*0010*/ 	.short	0x000d
        /*0012*/ 	.short	0x0048
        /*0014*/ 	.byte	0x00, 0xf4, 0x21, 0x00


	//----- nvinfo : EIATTR_KPARAM_INFO
	.align		4
.L_9:
        /*0018*/ 	.byte	0x04, 0x17
        /*001a*/ 	.short	(.L_11 - .L_10)
.L_10:
        /*001c*/ 	.word	0x00000000
        /*0020*/ 	.short	0x000c
        /*0022*/ 	.short	0x0040
        /*0024*/ 	.byte	0x00, 0xf4, 0x21, 0x00


	//----- nvinfo : EIATTR_KPARAM_INFO
	.align		4
.L_11:
        /*0028*/ 	.byte	0x04, 0x17
        /*002a*/ 	.short	(.L_13 - .L_12)
.L_12:
        /*002c*/ 	.word	0x00000000
        /*0030*/ 	.short	0x000b
        /*0032*/ 	.short	0x0038
        /*0034*/ 	.byte	0x00, 0xf0, 0x11, 0x00


	//----- nvinfo : EIATTR_KPARAM_INFO
	.align		4
.L_13:
        /*0038*/ 	.byte	0x04, 0x17
        /*003a*/ 	.short	(.L_15 - .L_14)
.L_14:
        /*003c*/ 	.word	0x00000000
        /*0040*/ 	.short	0x000a
        /*0042*/ 	.short	0x0034
        /*0044*/ 	.byte	0x00, 0xf0, 0x11, 0x00


	//----- nvinfo : EIATTR_KPARAM_INFO
	.align		4
.L_15:
        /*0048*/ 	.byte	0x04, 0x17
        /*004a*/ 	.short	(.L_17 - .L_16)
.L_16:
        /*004c*/ 	.word	0x00000000
        /*0050*/ 	.short	0x0009
        /*0052*/ 	.short	0x0030
        /*0054*/ 	.byte	0x00, 0xf0, 0x11, 0x00


	//----- nvinfo : EIATTR_KPARAM_INFO
	.align		4
.L_17:
        /*0058*/ 	.byte	0x04, 0x17
        /*005a*/ 	.short	(.L_19 - .L_18)
.L_18:
        /*005c*/ 	.word	0x00000000
        /*0060*/ 	.short	0x0008
        /*0062*/ 	.short	0x002c
        /*0064*/ 	.byte	0x00, 0xf0, 0x11, 0x00


	//----- nvinfo : EIATTR_KPARAM_INFO
	.align		4
.L_19:
        /*0068*/ 	.byte	0x04, 0x17
        /*006a*/ 	.short	(.L_21 - .L_20)
.L_20:
        /*006c*/ 	.word	0x00000000
        /*0070*/ 	.short	0x0007
        /*0072*/ 	.short	0x0028
        /*0074*/ 	.byte	0x00, 0xf0, 0x11, 0x00


	//----- nvinfo : EIATTR_KPARAM_INFO
	.align		4
.L_21:
        /*0078*/ 	.byte	0x04, 0x17
        /*007a*/ 	.short	(.L_23 - .L_22)
.L_22:
        /*007c*/ 	.word	0x00000000
        /*0080*/ 	.short	0x0006
        /*0082*/ 	.short	0x0024
        /*0084*/ 	.byte	0x00, 0xf0, 0x11, 0x00


	//----- nvinfo : EIATTR_KPARAM_INFO
	.align		4
.L_23:
        /*0088*/ 	.byte	0x04, 0x17
        /*008a*/ 	.short	(.L_25 - .L_24)
.L_24:
        /*008c*/ 	.word	0x00000000
        /*0090*/ 	.short	0x0005
        /*0092*/ 	.short	0x0020
        /*0094*/ 	.byte	0x00, 0xf0, 0x11, 0x00


	//----- nvinfo : EIATTR_KPARAM_INFO
	.align		4
.L_25:
        /*0098*/ 	.byte	0x04, 0x17
        /*009a*/ 	.short	(.L_27 - .L_26)
.L_26:
        /*009c*/ 	.word	0x00000000
        /*00a0*/ 	.short	0x0004
        /*00a2*/ 	.short	0x001c
        /*00a4*/ 	.byte	0x00, 0xf0, 0x11, 0x00


	//----- nvinfo : EIATTR_KPARAM_INFO
	.align		4
.L_27:
        /*00a8*/ 	.byte	0x04, 0x17
        /*00aa*/ 	.short	(.L_29 - .L_28)
.L_28:
        /*00ac*/ 	.word	0x00000000
        /*00b0*/ 	.short	0x0003
        /*00b2*/ 	.short	0x0018
        /*00b4*/ 	.byte	0x00, 0xf0, 0x11, 0x00


	//----- nvinfo : EIATTR_KPARAM_INFO
	.align		4
.L_29:
        /*00b8*/ 	.byte	0x04, 0x17
        /*00ba*/ 	.short	(.L_31 - .L_30)
.L_30:
        /*00bc*/ 	.word	0x00000000
        /*00c0*/ 	.short	0x0002
        /*00c2*/ 	.short	0x0010
        /*00c4*/ 	.byte	0x00, 0xf4, 0x21, 0x00


	//----- nvinfo : EIATTR_KPARAM_INFO
	.align		4
.L_31:
        /*00c8*/ 	.byte	0x04, 0x17
        /*00ca*/ 	.short	(.L_33 - .L_32)
.L_32:
        /*00cc*/ 	.word	0x00000000
        /*00d0*/ 	.short	0x0001
        /*00d2*/ 	.short	0x0008
        /*00d4*/ 	.byte	0x00, 0xf4, 0x21, 0x00


	//----- nvinfo : EIATTR_KPARAM_INFO
	.align		4
.L_33:
        /*00d8*/ 	.byte	0x04, 0x17
        /*00da*/ 	.short	(.L_35 - .L_34)
.L_34:
        /*00dc*/ 	.word	0x00000000
        /*00e0*/ 	.short	0x0000
        /*00e2*/ 	.short	0x0000
        /*00e4*/ 	.byte	0x00, 0xf4, 0x21, 0x00


	//----- nvinfo : EIATTR_SPARSE_MMA_MASK
	.align		4
.L_35:
        /*00e8*/ 	.byte	0x03, 0x50
        /*00ea*/ 	.short	0x0000


	//----- nvinfo : EIATTR_MAXREG_COUNT
	.align		4
        /*00ec*/ 	.byte	0x03, 0x1b
        /*00ee*/ 	.short	0x00ff


	//----- nvinfo : EIATTR_NUM_BARRIERS
	.align		4
        /*00f0*/ 	.byte	0x02, 0x4c
        /*00f2*/ 	.byte	0x01
	.zero		1


	//----- nvinfo : EIATTR_MERCURY_ISA_VERSION
	.align		4
        /*00f4*/ 	.byte	0x03, 0x5f
        /*00f6*/ 	.short	0x0101


	//----- nvinfo : EIATTR_EXIT_INSTR_OFFSETS
	.align		4
        /*00f8*/ 	.byte	0x04, 0x1c
        /*00fa*/ 	.short	(.L_37 - .L_36)


	//   ....[0]....
.L_36:
        /*00fc*/ 	.word	0x00007520


	//   ....[1]....
        /*0100*/ 	.word	0x00007550


	//----- nvinfo : EIATTR_REQNTID
	.align		4
.L_37:
        /*0104*/ 	.byte	0x04, 0x10
        /*0106*/ 	.short	(.L_39 - .L_38)
.L_38:
        /*0108*/ 	.word	0x00000080
        /*010c*/ 	.word	0x00000001
        /*0110*/ 	.word	0x00000001


	//----- nvinfo : EIATTR_CBANK_PARAM_SIZE
	.align		4
.L_39:
        /*0114*/ 	.byte	0x03, 0x19
        /*0116*/ 	.short	0x0050


	//----- nvinfo : EIATTR_PARAM_CBANK
	.align		4
        /*0118*/ 	.byte	0x04, 0x0a
        /*011a*/ 	.short	(.L_41 - .L_40)
	.align		4
.L_40:
        /*011c*/ 	.word	index@(.nv.constant0.matmul_kernel)
        /*0120*/ 	.short	0x0210
        /*0122*/ 	.short	0x0050


	//----- nvinfo : EIATTR_SW_WAR
	.align		4
.L_41:
        /*0124*/ 	.byte	0x04, 0x36
        /*0126*/ 	.short	(.L_43 - .L_42)
.L_42:
        /*0128*/ 	.word	0x00000008
.L_43:


//--------------------- .nv.callgraph             --------------------------
	.section	.nv.callgraph,"",@"SHT_CUDA_CALLGRAPH"
	.align	4
	.sectionentsize	8
	.align		4
        /*0000*/ 	.word	0x00000000
	.align		4
        /*0004*/ 	.word	0xffffffff
	.align		4
        /*0008*/ 	.word	0x00000000
	.align		4
        /*000c*/ 	.word	0xfffffffe
	.align		4
        /*0010*/ 	.word	0x00000000
	.align		4
        /*0014*/ 	.word	0xfffffffd
	.align		4
        /*0018*/ 	.word	0x00000000
	.align		4
        /*001c*/ 	.word	0xfffffffc


//--------------------- .text.matmul_kernel       --------------------------
	.section	.text.matmul_kernel,"ax",@progbits
	.align	128
        .global         matmul_kernel
        .type           matmul_kernel,@function
        .size           matmul_kernel,(.L_x_3 - matmul_kernel)
        .other          matmul_kernel,@"STO_CUDA_ENTRY STV_DEFAULT"
matmul_kernel:
.text.matmul_kernel:
[----:B------:R-:W-:Y:S08]  /*0000*/  LDC R1, c[0x0][0x28] ;  /* 0x00000a00ff017b82 */ /* 0x000ff00000000800 */
[----:B------:R-:W0:Y:S01]  /*0010*/  LDC.64 R52, c[0x0][0x228] ;  /* 0x00008a00ff347b82 */ /* 0x000e220000000a00 */
[----:B------:R-:W1:Y:S01]  /*0020*/  S2R R5, SR_CTAID.X ;  /* 0x0000000000057919 */ /* 0x000e620000002500 */
[----:B------:R-:W-:Y:S01]  /*0030*/  UMOV UR4, 0x400 ;  /* 0x0000040000047882 */ /* 0x000fe20000000000 */
[----:B------:R-:W-:Y:S01]  /*0040*/  ULDC.64 UR12, c[0x0][0x208] ;  /* 0x00008200000c7ab9 */ /* 0x000fe20000000a00 */
[----:B------:R-:W-:Y:S01]  /*0050*/  CS2R R24, SRZ ;  /* 0x0000000000187805 */ /* 0x000fe2000001ff00 */
[----:B------:R-:W2:Y:S01]  /*0060*/  S2R R54, SR_TID.X ;  /* 0x0000000000367919 */ /* 0x000ea20000002100 */
[----:B------:R-:W-:-:S02]  /*0070*/  CS2R R26, SRZ ;  /* 0x00000000001a7805 */ /* 0x000fc4000001ff00 */
[----:B------:R-:W-:Y:S01]  /*0080*/  CS2R R28, SRZ ;  /* 0x00000000001c7805 */ /* 0x000fe2000001ff00 */
[----:B------:R-:W3:Y:S01]  /*0090*/  LDC R154, c[0x0][0x230] ;  /* 0x00008c00ff9a7b82 */ /* 0x000ee20000000800 */
[----:B------:R-:W-:Y:S02]  /*00a0*/  CS2R R30, SRZ ;  /* 0x00000000001e7805 */ /* 0x000fe4000001ff00 */
[----:B------:R-:W-:Y:S02]  /*00b0*/  CS2R R32, SRZ ;  /* 0x0000000000207805 */ /* 0x000fe4000001ff00 */
[----:B------:R-:W-:Y:S02]  /*00c0*/  CS2R R34, SRZ ;  /* 0x0000000000227805 */ /* 0x000fe4000001ff00 */
[----:B------:R-:W-:Y:S02]  /*00d0*/  CS2R R36, SRZ ;  /* 0x0000000000247805 */ /* 0x000fe4000001ff00 */
[----:B------:R-:W-:-:S02]  /*00e0*/  CS2R R38, SRZ ;  /* 0x0000000000267805 */ /* 0x000fc4000001ff00 */
[----:B------:R-:W-:Y:S02]  /*00f0*/  CS2R R40, SRZ ;  /* 0x0000000000287805 */ /* 0x000fe4000001ff00 */
[----:B------:R-:W-:Y:S01]  /*0100*/  CS2R R42, SRZ ;  /* 0x00000000002a7805 */ /* 0x000fe2000001ff00 */
[----:B------:R-:W4:Y:S01]  /*0110*/  S2UR UR6, SR_CgaCtaId ;  /* 0x00000000000679c3 */ /* 0x000f220000008800 */
[----:B------:R-:W-:Y:S02]  /*0120*/  CS2R R44, SRZ ;  /* 0x00000000002c7805 */ /* 0x000fe4000001ff00 */
[----:B------:R-:W-:Y:S02]  /*0130*/  CS2R R46, SRZ ;  /* 0x00000000002e7805 */ /* 0x000fe4000001ff00 */
[----:B------:R-:W-:Y:S02]  /*0140*/  CS2R R48, SRZ ;  /* 0x0000000000307805 */ /* 0x000fe4000001ff00 */
[----:B------:R-:W-:-:S02]  /*0150*/  CS2R R50, SRZ ;  /* 0x0000000000327805 */ /* 0x000fc4000001ff00 */
[----:B------:R-:W-:Y:S02]  /*0160*/  CS2R R120, SRZ ;  /* 0x0000000000787805 */ /* 0x000fe4000001ff00 */
[----:B------:R-:W-:Y:S02]  /*0170*/  CS2R R122, SRZ ;  /* 0x00000000007a7805 */ /* 0x000fe4000001ff00 */
[----:B------:R-:W-:Y:S01]  /*0180*/  CS2R R124, SRZ ;  /* 0x00000000007c7805 */ /* 0x000fe2000001ff00 */
[----:B0-----:R-:W-:Y:S01]  /*0190*/  VIADD R0, R53, 0x7f ;  /* 0x0000007f35007836 */ /* 0x001fe20000000000 */
[----:B------:R-:W-:Y:S02]  /*01a0*/  CS2R R126, SRZ ;  /* 0x00000000007e7805 */ /* 0x000fe4000001ff00 */
[----:B------:R-:W-:Y:S02]  /*01b0*/  CS2R R128, SRZ ;  /* 0x0000000000807805 */ /* 0x000fe4000001ff00 */
[----:B------:R-:W-:-:S02]  /*01c0*/  CS2R R130, SRZ ;  /* 0x0000000000827805 */ /* 0x000fc4000001ff00 */
[----:B------:R-:W-:Y:S02]  /*01d0*/  CS2R R64, SRZ ;  /* 0x0000000000407805 */ /* 0x000fe4000001ff00 */
[----:B------:R-:W-:Y:S02]  /*01e0*/  SHF.R.S32.HI R3, RZ, 0x1f, R0 ;  /* 0x0000001fff037819 */ /* 0x000fe40000011400 */
[----:B------:R-:W-:Y:S02]  /*01f0*/  CS2R R66, SRZ ;  /* 0x0000000000427805 */ /* 0x000fe4000001ff00 */
[----:B------:R-:W-:Y:S01]  /*0200*/  CS2R R68, SRZ ;  /* 0x0000000000447805 */ /* 0x000fe2000001ff00 */
[----:B---3--:R-:W-:Y:S01]  /*0210*/  VIADD R154, R154, 0xf ;  /* 0x0000000f9a9a7836 */ /* 0x008fe20000000000 */
[----:B------:R-:W-:Y:S02]  /*0220*/  LEA.HI R3, R3, R0, RZ, 0x7 ;  /* 0x0000000003037211 */ /* 0x000fe400078f38ff */
[----:B------:R-:W-:-:S02]  /*0230*/  CS2R R70, SRZ ;  /* 0x0000000000467805 */ /* 0x000fc4000001ff00 */
[----:B-1----:R-:W-:Y:S02]  /*0240*/  IABS R8, R5 ;  /* 0x0000000500087213 */ /* 0x002fe40000000000 */
[----:B------:R-:W-:Y:S02]  /*0250*/  CS2R R72, SRZ ;  /* 0x0000000000487805 */ /* 0x000fe4000001ff00 */
[----:B------:R-:W-:Y:S02]  /*0260*/  SHF.R.S32.HI R3, RZ, 0x7, R3 ;  /* 0x00000007ff037819 */ /* 0x000fe40000011403 */
[----:B------:R-:W-:Y:S02]  /*0270*/  CS2R R74, SRZ ;  /* 0x00000000004a7805 */ /* 0x000fe4000001ff00 */
[----:B------:R-:W-:Y:S01]  /*0280*/  CS2R R76, SRZ ;  /* 0x00000000004c7805 */ /* 0x000fe2000001ff00 */
[----:B----4-:R-:W-:Y:S01]  /*0290*/  ULEA UR6, UR6, UR4, 0x18 ;  /* 0x0000000406067291 */ /* 0x010fe2000f8ec03f */
[----:B------:R-:W-:Y:S01]  /*02a0*/  CS2R R78, SRZ ;  /* 0x00000000004e7805 */ /* 0x000fe2000001ff00 */
[----:B------:R-:W-:Y:S01]  /*02b0*/  IMAD.SHL.U32 R4, R3, 0x8, RZ ;  /* 0x0000000803047824 */ /* 0x000fe200078e00ff */
[----:B------:R-:W-:-:S02]  /*02c0*/  CS2R R80, SRZ ;  /* 0x0000000000507805 */ /* 0x000fc4000001ff00 */
[----:B------:R-:W-:Y:S02]  /*02d0*/  CS2R R82, SRZ ;  /* 0x0000000000527805 */ /* 0x000fe4000001ff00 */
[----:B------:R-:W-:Y:S02]  /*02e0*/  CS2R R84, SRZ ;  /* 0x0000000000547805 */ /* 0x000fe4000001ff00 */
[----:B------:R-:W-:Y:S02]  /*02f0*/  CS2R R86, SRZ ;  /* 0x0000000000567805 */ /* 0x000fe4000001ff00 */
[-C--:B------:R-:W-:Y:S02]  /*0300*/  IABS R7, R4.reuse ;  /* 0x0000000400077213 */ /* 0x080fe40000000000 */
[----:B------:R-:W-:Y:S02]  /*0310*/  IABS R10, R4 ;  /* 0x00000004000a7213 */ /* 0x000fe40000000000 */
[----:B------:R-:W0:Y:S08]  /*0320*/  I2F.RP R0, R7 ;  /* 0x0000000700007306 */ /* 0x000e300000209400 */
[----:B0-----:R-:W0:Y:S02]  /*0330*/  MUFU.RCP R0, R0 ;  /* 0x0000000000007308 */ /* 0x001e240000001000 */
[----:B0-----:R-:W-:-:S02]  /*0340*/  VIADD R2, R0, 0xffffffe ;  /* 0x0ffffffe00027836 */ /* 0x001fc40000000000 */
[----:B------:R-:W-:-:S04]  /*0350*/  IMAD.MOV R0, RZ, RZ, -R10 ;  /* 0x000000ffff007224 */ /* 0x000fc800078e0a0a */
[----:B------:R0:W1:Y:S02]  /*0360*/  F2I.FTZ.U32.TRUNC.NTZ R3, R2 ;  /* 0x0000000200037305 */ /* 0x000064000021f000 */
[----:B0-----:R-:W-:Y:S02]  /*0370*/  IMAD.MOV.U32 R2, RZ, RZ, RZ ;  /* 0x000000ffff027224 */ /* 0x001fe400078e00ff */
[----:B-1----:R-:W-:-:S04]  /*0380*/  IMAD.MOV R6, RZ, RZ, -R3 ;  /* 0x000000ffff067224 */ /* 0x002fc800078e0a03 */
[----:B------:R-:W-:Y:S02]  /*0390*/  IMAD R9, R6, R7, RZ ;  /* 0x0000000706097224 */ /* 0x000fe400078e02ff */
[----:B------:R-:W-:Y:S02]  /*03a0*/  IMAD.MOV.U32 R6, RZ, RZ, R8 ;  /* 0x000000ffff067224 */ /* 0x000fe400078e0008 */
[----:B------:R-:W-:-:S06]  /*03b0*/  IMAD.HI.U32 R3, R3, R9, R2 ;  /* 0x0000000903037227 */ /* 0x000fcc00078e0002 */
[----:B------:R-:W-:-:S04]  /*03c0*/  IMAD.HI.U32 R3, R3, R6, RZ ;  /* 0x0000000603037227 */ /* 0x000fc800078e00ff */
[----:B------:R-:W-:-:S05]  /*03d0*/  IMAD R0, R3, R0, R6 ;  /* 0x0000000003007224 */ /* 0x000fca00078e0206 */
[----:B------:R-:W-:-:S13]  /*03e0*/  ISETP.GT.U32.AND P1, PT, R7, R0, PT ;  /* 0x000000000700720c */ /* 0x000fda0003f24070 */
[----:B------:R-:W-:Y:S02]  /*03f0*/  @!P1 IMAD.IADD R0, R0, 0x1, -R7 ;  /* 0x0000000100009824 */ /* 0x000fe400078e0a07 */
[----:B------:R-:W-:Y:S01]  /*0400*/  @!P1 VIADD R3, R3, 0x1 ;  /* 0x0000000103039836 */ /* 0x000fe20000000000 */
[----:B------:R-:W-:Y:S02]  /*0410*/  ISETP.NE.AND P1, PT, R4, RZ, PT ;  /* 0x000000ff0400720c */ /* 0x000fe40003f25270 */
[----:B------:R-:W-:Y:S02]  /*0420*/  ISETP.GE.U32.AND P0, PT, R0, R7, PT ;  /* 0x000000070000720c */ /* 0x000fe40003f06070 */
[----:B------:R-:W-:-:S04]  /*0430*/  LOP3.LUT R0, R5, R4, RZ, 0x3c, !PT ;  /* 0x0000000405007212 */ /* 0x000fc800078e3cff */
[----:B------:R-:W-:Y:S01]  /*0440*/  ISETP.GE.AND P2, PT, R0, RZ, PT ;  /* 0x000000ff0000720c */ /* 0x000fe20003f46270 */
[----:B------:R-:W-:-:S06]  /*0450*/  VIADD R0, R52, 0x7f ;  /* 0x0000007f34007836 */ /* 0x000fcc0000000000 */
[----:B------:R-:W-:-:S04]  /*0460*/  @P0 VIADD R3, R3, 0x1 ;  /* 0x0000000103030836 */ /* 0x000fc80000000000 */
[----:B------:R-:W-:Y:S01]  /*0470*/  IMAD.MOV.U32 R2, RZ, RZ, R3 ;  /* 0x000000ffff027224 */ /* 0x000fe200078e0003 */
[----:B------:R-:W-:-:S03]  /*0480*/  SHF.R.S32.HI R3, RZ, 0x1f, R0 ;  /* 0x0000001fff037819 */ /* 0x000fc60000011400 */
[----:B------:R-:W-:Y:S01]  /*0490*/  @!P2 IMAD.MOV R2, RZ, RZ, -R2 ;  /* 0x000000ffff02a224 */ /* 0x000fe200078e0a02 */
[----:B------:R-:W-:Y:S02]  /*04a0*/  @!P1 LOP3.LUT R2, RZ, R4, RZ, 0x33, !PT ;  /* 0x00000004ff029212 */ /* 0x000fe400078e33ff */
[----:B------:R-:W-:-:S03]  /*04b0*/  LEA.HI R3, R3, R0, RZ, 0x7 ;  /* 0x0000000003037211 */ /* 0x000fc600078f38ff */
[----:B------:R-:W-:Y:S02]  /*04c0*/  IMAD.SHL.U32 R6, R2, 0x8, RZ ;  /* 0x0000000802067824 */ /* 0x000fe400078e00ff */
[----:B------:R-:W-:-:S03]  /*04d0*/  IMAD.MOV R2, RZ, RZ, -R2 ;  /* 0x000000ffff027224 */ /* 0x000fc600078e0a02 */
[----:B------:R-:W-:Y:S01]  /*04e0*/  LEA.HI.SX32 R3, R3, -R6, 0x19 ;  /* 0x8000000603037211 */ /* 0x000fe200078fcaff */
[----:B------:R-:W-:-:S03]  /*04f0*/  IMAD R4, R4, R2, R5 ;  /* 0x0000000204047224 */ /* 0x000fc600078e0205 */
[----:B------:R-:W-:Y:S02]  /*0500*/  VIMNMX R11, R3, 0x8, PT ;  /* 0x00000008030b7848 */ /* 0x000fe40003fe0100 */
[----:B------:R-:W-:Y:S02]  /*0510*/  IABS R9, R4 ;  /* 0x0000000400097213 */ /* 0x000fe40000000000 */
[----:B------:R-:W-:-:S04]  /*0520*/  IABS R7, R11 ;  /* 0x0000000b00077213 */ /* 0x000fc80000000000 */
[----:B------:R-:W0:Y:S08]  /*0530*/  I2F.RP R0, R7 ;  /* 0x0000000700007306 */ /* 0x000e300000209400 */
[----:B0-----:R-:W0:Y:S02]  /*0540*/  MUFU.RCP R0, R0 ;  /* 0x0000000000007308 */ /* 0x001e240000001000 */
[----:B0-----:R-:W-:-:S06]  /*0550*/  VIADD R3, R0, 0xffffffe ;  /* 0x0ffffffe00037836 */ /* 0x001fcc0000000000 */
[----:B------:R-:W0:Y:S02]  /*0560*/  F2I.FTZ.U32.TRUNC.NTZ R3, R3 ;  /* 0x0000000300037305 */ /* 0x000e24000021f000 */
[----:B0-----:R-:W-:-:S04]  /*0570*/  IMAD.MOV R8, RZ, RZ, -R3 ;  /* 0x000000ffff087224 */ /* 0x001fc800078e0a03 */
[----:B------:R-:W-:Y:S01]  /*0580*/  IMAD.MOV.U32 R2, RZ, RZ, R8 ;  /* 0x000000ffff027224 */ /* 0x000fe200078e0008 */
[----:B------:R-:W-:-:S03]  /*0590*/  IABS R8, R11 ;  /* 0x0000000b00087213 */ /* 0x000fc60000000000 */
[----:B------:R-:W-:Y:S02]  /*05a0*/  IMAD R5, R2, R7, RZ ;  /* 0x0000000702057224 */ /* 0x000fe400078e02ff */
[----:B------:R-:W-:Y:S02]  /*05b0*/  IMAD.MOV.U32 R2, RZ, RZ, RZ ;  /* 0x000000ffff027224 */ /* 0x000fe400078e00ff */
[----:B------:R-:W-:Y:S02]  /*05c0*/  IMAD.MOV R0, RZ, RZ, -R8 ;  /* 0x000000ffff007224 */ /* 0x000fe400078e0a08 */
[----:B------:R-:W-:Y:S01]  /*05d0*/  IMAD.HI.U32 R2, R3, R5, R2 ;  /* 0x0000000503027227 */ /* 0x000fe200078e0002 */
[----:B--2---:R-:W-:-:S05]  /*05e0*/  LOP3.LUT R3, R54, 0x7f, RZ, 0xc0, !PT ;  /* 0x0000007f36037812 */ /* 0x004fca00078ec0ff */
        /* <DEDUP_REMOVED lines=8> */
[----:B------:R-:W-:-:S07]  /*0670*/  ISETP.GE.AND P2, PT, R0, RZ, PT ;  /* 0x000000ff0000720c */ /* 0x000fce0003f46270 */
[----:B------:R-:W-:Y:S01]  /*0680*/  @P0 VIADD R2, R2, 0x1 ;  /* 0x0000000102020836 */ /* 0x000fe20000000000 */
[----:B------:R-:W-:-:S05]  /*0690*/  ISETP.GE.AND P0, PT, R154, 0x10, PT ;  /* 0x000000109a00780c */ /* 0x000fca0003f06270 */
[----:B------:R-:W-:Y:S01]  /*06a0*/  @!P2 IMAD.MOV R2, RZ, RZ, -R2 ;  /* 0x000000ffff02a224 */ /* 0x000fe200078e0a02 */
[----:B------:R-:W-:-:S05]  /*06b0*/  @!P1 LOP3.LUT R2, RZ, R11, RZ, 0x33, !PT ;  /* 0x0000000bff029212 */ /* 0x000fca00078e33ff */
[----:B------:R-:W-:Y:S02]  /*06c0*/  IMAD.MOV R0, RZ, RZ, -R2 ;  /* 0x000000ffff007224 */ /* 0x000fe400078e0a02 */
[----:B------:R-:W-:Y:S02]  /*06d0*/  IMAD.SHL.U32 R5, R2, 0x80, RZ ;  /* 0x0000008002057824 */ /* 0x000fe400078e00ff */
[----:B------:R-:W-:Y:S01]  /*06e0*/  IMAD R0, R11, R0, R4 ;  /* 0x000000000b007224 */ /* 0x000fe200078e0204 */
[----:B------:R-:W-:-:S03]  /*06f0*/  LOP3.LUT R4, R54, 0xf, RZ, 0xc0, !PT ;  /* 0x0000000f36047812 */ /* 0x000fc600078ec0ff */
[----:B------:R-:W-:-:S04]  /*0700*/  IMAD.IADD R0, R6, 0x1, R0 ;  /* 0x0000000106007824 */ /* 0x000fc800078e0200 */
[----:B------:R-:W-:Y:S01]  /*0710*/  IMAD R6, R0, 0x80, R3 ;  /* 0x0000008000067824 */ /* 0x000fe200078e0203 */
[----:B------:R-:W-:Y:S06]  /*0720*/  @!P0 BRA `(.L_x_0) ;  /* 0x0000002800948947 */ /* 0x000fec0003800000 */
[----:B------:R-:W-:Y:S01]  /*0730*/  IABS R13, R52 ;  /* 0x00000034000d7213 */ /* 0x000fe20000000000 */
[----:B------:R-:W-:Y:S01]  /*0740*/  ULDC UR4, c[0x0][0x234] ;  /* 0x00008d0000047ab9 */ /* 0x000fe20000000800 */
[----:B------:R-:W-:Y:S01]  /*0750*/  IABS R30, R53 ;  /* 0x00000035001e7213 */ /* 0x000fe20000000000 */
[----:B------:R-:W-:Y:S01]  /*0760*/  ULDC.64 UR8, c[0x0][0x210] ;  /* 0x0000840000087ab9 */ /* 0x000fe20000000a00 */
[----:B------:R-:W0:Y:S01]  /*0770*/  I2F.RP R2, R13 ;  /* 0x0000000d00027306 */ /* 0x000e220000209400 */
[----:B------:R-:W-:Y:S01]  /*0780*/  IABS R10, R6 ;  /* 0x00000006000a7213 */ /* 0x000fe20000000000 */
[----:B------:R-:W-:Y:S01]  /*0790*/  ULDC UR5, c[0x0][0x240] ;  /* 0x0000900000057ab9 */ /* 0x000fe20000000800 */
[----:B------:R-:W-:Y:S01]  /*07a0*/  LEA.HI R12, R54, R5, RZ, 0x1c ;  /* 0x00000005360c7211 */ /* 0x000fe200078fe0ff */
[----:B------:R-:W1:Y:S01]  /*07b0*/  LDC R164, c[0x0][0x238] ;  /* 0x00008e00ffa47b82 */ /* 0x000e620000000800 */
[----:B------:R-:W-:Y:S01]  /*07c0*/  ISETP.GE.AND P6, PT, R6, RZ, PT ;  /* 0x000000ff0600720c */ /* 0x000fe20003fc6270 */
[----:B------:R-:W-:Y:S01]  /*07d0*/  ULDC UR7, c[0x0][0x230] ;  /* 0x00008c0000077ab9 */ /* 0x000fe20000000800 */
[----:B------:R-:W-:Y:S01]  /*07e0*/  CS2R R88, SRZ ;  /* 0x0000000000587805 */ /* 0x000fe2000001ff00 */
[----:B------:R-:W2:Y:S01]  /*07f0*/  I2F.RP R0, R30 ;  /* 0x0000001e00007306 */ /* 0x000ea20000209400 */
[----:B------:R-:W-:Y:S01]  /*0800*/  VIADD R14, R12, 0x78 ;  /* 0x000000780c0e7836 */ /* 0x000fe20000000000 */
[----:B------:R-:W-:-:S02]  /*0810*/  CS2R R90, SRZ ;  /* 0x00000000005a7805 */ /* 0x000fc4000001ff00 */
[----:B------:R-:W-:Y:S02]  /*0820*/  CS2R R92, SRZ ;  /* 0x00000000005c7805 */ /* 0x000fe4000001ff00 */
[----:B------:R-:W-:Y:S02]  /*0830*/  CS2R R94, SRZ ;  /* 0x00000000005e7805 */ /* 0x000fe4000001ff00 */
[----:B------:R-:W-:Y:S02]  /*0840*/  CS2R R96, SRZ ;  /* 0x0000000000607805 */ /* 0x000fe4000001ff00 */
[----:B------:R-:W-:Y:S02]  /*0850*/  ISETP.GE.AND P5, PT, R14, RZ, PT ;  /* 0x000000ff0e00720c */ /* 0x000fe40003fa6270 */
[----:B------:R-:W-:Y:S01]  /*0860*/  CS2R R98, SRZ ;  /* 0x0000000000627805 */ /* 0x000fe2000001ff00 */
[----:B0-----:R-:W0:Y:S01]  /*0870*/  MUFU.RCP R2, R2 ;  /* 0x0000000200027308 */ /* 0x001e220000001000 */
[----:B------:R-:W-:-:S02]  /*0880*/  CS2R R100, SRZ ;  /* 0x0000000000647805 */ /* 0x000fc4000001ff00 */
[----:B------:R-:W-:Y:S02]  /*0890*/  CS2R R102, SRZ ;  /* 0x0000000000667805 */ /* 0x000fe4000001ff00 */
[----:B------:R-:W-:Y:S02]  /*08a0*/  CS2R R104, SRZ ;  /* 0x0000000000687805 */ /* 0x000fe4000001ff00 */
[----:B------:R-:W-:Y:S02]  /*08b0*/  CS2R R106, SRZ ;  /* 0x00000000006a7805 */ /* 0x000fe4000001ff00 */
[----:B------:R-:W-:Y:S02]  /*08c0*/  CS2R R108, SRZ ;  /* 0x00000000006c7805 */ /* 0x000fe4000001ff00 */
[----:B------:R-:W-:Y:S02]  /*08d0*/  CS2R R110, SRZ ;  /* 0x00000000006e7805 */ /* 0x000fe4000001ff00 */
[----:B------:R-:W-:Y:S01]  /*08e0*/  CS2R R112, SRZ ;  /* 0x0000000000707805 */ /* 0x000fe2000001ff00 */
[----:B--2---:R-:W2:Y:S01]  /*08f0*/  MUFU.RCP R0, R0 ;  /* 0x0000000000007308 */ /* 0x004ea20000001000 */
[----:B------:R-:W-:-:S02]  /*0900*/  CS2R R114, SRZ ;  /* 0x0000000000727805 */ /* 0x000fc4000001ff00 */
[----:B------:R-:W-:Y:S02]  /*0910*/  CS2R R116, SRZ ;  /* 0x0000000000747805 */ /* 0x000fe4000001ff00 */
[----:B------:R-:W-:Y:S01]  /*0920*/  CS2R R118, SRZ ;  /* 0x0000000000767805 */ /* 0x000fe2000001ff00 */
[C---:B-1----:R-:W-:Y:S01]  /*0930*/  IMAD R153, R164.reuse, 0x5, RZ ;  /* 0x00000005a4997824 */ /* 0x042fe200078e02ff */
[----:B------:R-:W-:Y:S01]  /*0940*/  CS2R R120, SRZ ;  /* 0x0000000000787805 */ /* 0x000fe2000001ff00 */
[----:B------:R-:W-:Y:S01]  /*0950*/  IMAD R152, R164, 0x3, RZ ;  /* 0x00000003a4987824 */ /* 0x000fe200078e02ff */
[----:B------:R-:W-:Y:S02]  /*0960*/  CS2R R122, SRZ ;  /* 0x00000000007a7805 */ /* 0x000fe4000001ff00 */
[----:B------:R-:W-:Y:S01]  /*0970*/  CS2R R124, SRZ ;  /* 0x00000000007c7805 */ /* 0x000fe2000001ff00 */
[----:B0-----:R-:W-:Y:S01]  /*0980*/  VIADD R7, R2, 0xffffffe ;  /* 0x0ffffffe02077836 */ /* 0x001fe20000000000 */
[----:B------:R-:W-:-:S02]  /*0990*/  CS2R R126, SRZ ;  /* 0x00000000007e7805 */ /* 0x000fc4000001ff00 */
[----:B------:R-:W-:Y:S02]  /*09a0*/  CS2R R128, SRZ ;  /* 0x0000000000807805 */ /* 0x000fe4000001ff00 */
[----:B------:R-:W-:Y:S01]  /*09b0*/  CS2R R130, SRZ ;  /* 0x0000000000827805 */ /* 0x000fe2000001ff00 */
[----:B------:R-:W0:Y:S01]  /*09c0*/  F2I.FTZ.U32.TRUNC.NTZ R9, R7 ;  /* 0x0000000700097305 */ /* 0x000e22000021f000 */
[----:B------:R-:W-:Y:S02]  /*09d0*/  CS2R R132, SRZ ;  /* 0x0000000000847805 */ /* 0x000fe4000001ff00 */
[----:B------:R-:W-:Y:S02]  /*09e0*/  CS2R R134, SRZ ;  /* 0x0000000000867805 */ /* 0x000fe4000001ff00 */
[----:B------:R-:W-:Y:S01]  /*09f0*/  CS2R R136, SRZ ;  /* 0x0000000000887805 */ /* 0x000fe2000001ff00 */
[----:B--2---:R-:W-:Y:S01]  /*0a00*/  VIADD R2, R0, 0xffffffe ;  /* 0x0ffffffe00027836 */ /* 0x004fe20000000000 */
[----:B------:R-:W-:-:S02]  /*0a10*/  SHF.R.U32.HI R0, RZ, 0x4, R54 ;  /* 0x00000004ff007819 */ /* 0x000fc40000011636 */
[----:B------:R-:W-:Y:S02]  /*0a20*/  CS2R R138, SRZ ;  /* 0x00000000008a7805 */ /* 0x000fe4000001ff00 */
[----:B------:R-:W-:Y:S02]  /*0a30*/  CS2R R140, SRZ ;  /* 0x00000000008c7805 */ /* 0x000fe4000001ff00 */
[----:B------:R-:W-:Y:S02]  /*0a40*/  CS2R R142, SRZ ;  /* 0x00000000008e7805 */ /* 0x000fe4000001ff00 */
[----:B------:R-:W-:Y:S02]  /*0a50*/  SGXT.U32 R0, R0, 0x3 ;  /* 0x000000030000781a */ /* 0x000fe40000000000 */
[----:B------:R-:W-:Y:S02]  /*0a60*/  CS2R R144, SRZ ;  /* 0x0000000000907805 */ /* 0x000fe4000001ff00 */
[----:B------:R-:W-:-:S02]  /*0a70*/  CS2R R146, SRZ ;  /* 0x0000000000927805 */ /* 0x000fc4000001ff00 */
[----:B------:R-:W-:Y:S02]  /*0a80*/  CS2R R148, SRZ ;  /* 0x0000000000947805 */ /* 0x000fe4000001ff00 */
[----:B------:R-:W-:Y:S02]  /*0a90*/  LOP3.LUT R29, R5, R0, RZ, 0xfc, !PT ;  /* 0x00000000051d7212 */ /* 0x000fe400078efcff */
[----:B------:R-:W-:Y:S01]  /*0aa0*/  CS2R R150, SRZ ;  /* 0x0000000000967805 */ /* 0x000fe2000001ff00 */
[----:B0-----:R-:W-:Y:S01]  /*0ab0*/  IMAD.MOV R8, RZ, RZ, -R9 ;  /* 0x000000ffff087224 */ /* 0x001fe200078e0a09 */
[----:B------:R-:W-:Y:S02]  /*0ac0*/  IABS R0, R14 ;  /* 0x0000000e00007213 */ /* 0x000fe40000000000 */
[----:B------:R-:W-:Y:S02]  /*0ad0*/  CS2R R40, SRZ ;  /* 0x0000000000287805 */ /* 0x000fe4000001ff00 */
[C---:B------:R-:W-:Y:S01]  /*0ae0*/  LOP3.LUT R15, R29.reuse, 0x70, RZ, 0xfc, !PT ;  /* 0x000000701d0f7812 */ /* 0x040fe200078efcff */
[----:B------:R-:W-:Y:S01]  /*0af0*/  IMAD R11, R8, R13, RZ ;  /* 0x0000000d080b7224 */ /* 0x000fe200078e02ff */
[----:B------:R-:W-:Y:S01]  /*0b00*/  LOP3.LUT R26, R29, 0x58, RZ, 0xfc, !PT ;  /* 0x000000581d1a7812 */ /* 0x000fe200078efcff */
[----:B------:R-:W-:Y:S01]  /*0b10*/  IMAD.MOV.U32 R8, RZ, RZ, RZ ;  /* 0x000000ffff087224 */ /* 0x000fe200078e00ff */
[----:B------:R-:W-:-:S02]  /*0b20*/  ISETP.GE.AND P1, PT, R15, RZ, PT ;  /* 0x000000ff0f00720c */ /* 0x000fc40003f26270 */
[----:B------:R-:W-:Y:S02]  /*0b30*/  CS2R R42, SRZ ;  /* 0x00000000002a7805 */ /* 0x000fe4000001ff00 */
[----:B------:R-:W-:Y:S01]  /*0b40*/  LOP3.LUT R28, R29, 0x50, RZ, 0xfc, !PT ;  /* 0x000000501d1c7812 */ /* 0x000fe200078efcff */
[----:B------:R-:W-:Y:S01]  /*0b50*/  IMAD.HI.U32 R8, R9, R11, R8 ;  /* 0x0000000b09087227 */ /* 0x000fe200078e0008 */
[----:B------:R-:W-:Y:S01]  /*0b60*/  IABS R11, R15 ;  /* 0x0000000f000b7213 */ /* 0x000fe20000000000 */
[----:B------:R-:W0:Y:S01]  /*0b70*/  F2I.FTZ.U32.TRUNC.NTZ R9, R2 ;  /* 0x0000000200097305 */ /* 0x000e22000021f000 */
[----:B------:R-:W-:Y:S02]  /*0b80*/  IABS R17, R26 ;  /* 0x0000001a00117213 */ /* 0x000fe40000000000 */
[----:B------:R-:W-:Y:S02]  /*0b90*/  CS2R R44, SRZ ;  /* 0x00000000002c7805 */ /* 0x000fe4000001ff00 */
[----:B------:R-:W-:Y:S01]  /*0ba0*/  IABS R19, R28 ;  /* 0x0000001c00137213 */ /* 0x000fe20000000000 */
[----:B------:R-:W-:Y:S01]  /*0bb0*/  IMAD.HI.U32 R8, R8, R10, RZ ;  /* 0x0000000a08087227 */ /* 0x000fe200078e00ff */
[----:B------:R-:W-:-:S02]  /*0bc0*/  LOP3.LUT R31, R29, 0x48, RZ, 0xfc, !PT ;  /* 0x000000481d1f7812 */ /* 0x000fc400078efcff */
[----:B------:R-:W-:Y:S02]  /*0bd0*/  CS2R R46, SRZ ;  /* 0x00000000002e7805 */ /* 0x000fe4000001ff00 */
[C---:B------:R-:W-:Y:S01]  /*0be0*/  LOP3.LUT R32, R29.reuse, 0x40, RZ, 0xfc, !PT ;  /* 0x000000401d207812 */ /* 0x040fe200078efcff */
[----:B------:R-:W-:Y:S01]  /*0bf0*/  IMAD.MOV R8, RZ, RZ, -R8 ;  /* 0x000000ffff087224 */ /* 0x000fe200078e0a08 */
[C---:B------:R-:W-:Y:S02]  /*0c00*/  LOP3.LUT R33, R29.reuse, 0x30, RZ, 0xfc, !PT ;  /* 0x000000301d217812 */ /* 0x040fe400078efcff */
[----:B------:R-:W-:Y:S02]  /*0c10*/  CS2R R48, SRZ ;  /* 0x0000000000307805 */ /* 0x000fe4000001ff00 */
[----:B------:R-:W-:Y:S01]  /*0c20*/  LOP3.LUT R34, R29, 0x28, RZ, 0xfc, !PT ;  /* 0x000000281d227812 */ /* 0x000fe200078efcff */
[----:B------:R-:W-:Y:S01]  /*0c30*/  IMAD R10, R13, R8, R10 ;  /* 0x000000080d0a7224 */ /* 0x000fe200078e020a */
[----:B------:R-:W-:Y:S01]  /*0c40*/  IABS R21, R33 ;  /* 0x0000002100157213 */ /* 0x000fe20000000000 */
[----:B------:R-:W-:Y:S01]  /*0c50*/  IMAD.MOV.U32 R8, RZ, RZ, RZ ;  /* 0x000000ffff087224 */ /* 0x000fe200078e00ff */
[----:B------:R-:W-:Y:S01]  /*0c60*/  LOP3.LUT R35, R29, 0x20, RZ, 0xfc, !PT ;  /* 0x000000201d237812 */ /* 0x000fe200078efcff */
[----:B0-----:R-:W-:Y:S01]  /*0c70*/  IMAD.MOV R7, RZ, RZ, -R9 ;  /* 0x000000ffff077224 */ /* 0x001fe200078e0a09 */
[----:B------:R-:W-:-:S02]  /*0c80*/  ISETP.GT.U32.AND P0, PT, R13, R10, PT ;  /* 0x0000000a0d00720c */ /* 0x000fc40003f04070 */
[----:B------:R-:W-:Y:S02]  /*0c90*/  CS2R R50, SRZ ;  /* 0x0000000000327805 */ /* 0x000fe4000001ff00 */
[----:B------:R-:W-:Y:S01]  /*0ca0*/  LOP3.LUT R37, R29, 0x10, RZ, 0xfc, !PT ;  /* 0x000000101d257812 */ /* 0x000fe200078efcff */
[----:B------:R-:W-:Y:S01]  /*0cb0*/  IMAD R7, R7, R30, RZ ;  /* 0x0000001e07077224 */ /* 0x000fe200078e02ff */
[----:B------:R-:W-:Y:S02]  /*0cc0*/  LOP3.LUT R36, R29, 0x18, RZ, 0xfc, !PT ;  /* 0x000000181d247812 */ /* 0x000fe400078efcff */
[----:B------:R-:W-:Y:S02]  /*0cd0*/  CS2R R56, SRZ ;  /* 0x0000000000387805 */ /* 0x000fe4000001ff00 */
[----:B------:R-:W-:Y:S01]  /*0ce0*/  IABS R25, R37 ;  /* 0x0000002500197213 */ /* 0x000fe20000000000 */
[----:B------:R-:W-:Y:S01]  /*0cf0*/  IMAD.HI.U32 R8, R9, R7, R8 ;  /* 0x0000000709087227 */ /* 0x000fe200078e0008 */
[----:B------:R-:W-:-:S02]  /*0d00*/  SHF.R.S32.HI R7, RZ, 0x1f, R154 ;  /* 0x0000001fff077819 */ /* 0x000fc4000001149a */
[----:B------:R-:W-:Y:S02]  /*0d10*/  CS2R R58, SRZ ;  /* 0x00000000003a7805 */ /* 0x000fe4000001ff00 */
[----:B------:R-:W-:Y:S01]  /*0d20*/  IABS R23, R36 ;  /* 0x0000002400177213 */ /* 0x000fe20000000000 */
[----:B------:R-:W-:Y:S01]  /*0d30*/  IMAD.MOV.U32 R9, RZ, RZ, R0 ;  /* 0x000000ffff097224 */ /* 0x000fe200078e0000 */
[----:B------:R-:W-:Y:S01]  /*0d40*/  LEA.HI R154, R7, R154, RZ, 0x4 ;  /* 0x0000009a079a7211 */ /* 0x000fe200078f20ff */
[----:B------:R-:W-:Y:S01]  /*0d50*/  @!P0 IMAD.IADD R10, R10, 0x1, -R13 ;  /* 0x000000010a0a8824 */ /* 0x000fe200078e0a0d */
[----:B------:R-:W-:Y:S01]  /*0d60*/  LOP3.LUT R7, R29, 0x68, RZ, 0xfc, !PT ;  /* 0x000000681d077812 */ /* 0x000fe200078efcff */
[----:B------:R-:W-:Y:S01]  /*0d70*/  IMAD.HI.U32 R2, R8, R11, RZ ;  /* 0x0000000b08027227 */ /* 0x000fe200078e00ff */
[----:B------:R-:W-:Y:S02]  /*0d80*/  IABS R27, R29 ;  /* 0x0000001d001b7213 */ /* 0x000fe40000000000 */
[----:B------:R-:W-:-:S02]  /*0d90*/  CS2R R60, SRZ ;  /* 0x00000000003c7805 */ /* 0x000fc4000001ff00 */
[----:B------:R-:W-:Y:S01]  /*0da0*/  ISETP.GT.U32.AND P0, PT, R13, R10, PT ;  /* 0x0000000a0d00720c */ /* 0x000fe20003f04070 */
[----:B------:R-:W-:Y:S01]  /*0db0*/  IMAD.MOV R2, RZ, RZ, -R2 ;  /* 0x000000ffff027224 */ /* 0x000fe200078e0a02 */
[----:B------:R-:W-:Y:S01]  /*0dc0*/  ISETP.GE.AND P2, PT, R7, RZ, PT ;  /* 0x000000ff0700720c */ /* 0x000fe20003f46270 */
[----:B------:R-:W-:Y:S01]  /*0dd0*/  IMAD.HI.U32 R0, R8, R9, RZ ;  /* 0x0000000908007227 */ /* 0x000fe200078e00ff */
[----:B------:R-:W-:Y:S02]  /*0de0*/  LOP3.LUT R38, R29, 0x8, RZ, 0xfc, !PT ;  /* 0x000000081d267812 */ /* 0x000fe400078efcff */
[----:B------:R-:W-:Y:S02]  /*0df0*/  CS2R R62, SRZ ;  /* 0x00000000003e7805 */ /* 0x000fe4000001ff00 */
[----:B------:R-:W-:Y:S01]  /*0e00*/  CS2R R64, SRZ ;  /* 0x0000000000407805 */ /* 0x000fe2000001ff00 */
[----:B------:R-:W-:Y:S01]  /*0e10*/  IMAD R2, R30, R2, R11 ;  /* 0x000000021e027224 */ /* 0x000fe200078e020b */
[----:B------:R-:W-:Y:S01]  /*0e20*/  CS2R R66, SRZ ;  /* 0x0000000000427805 */ /* 0x000fe2000001ff00 */
[----:B------:R-:W-:Y:S01]  /*0e30*/  IMAD.MOV R0, RZ, RZ, -R0 ;  /* 0x000000ffff007224 */ /* 0x000fe200078e0a00 */
[----:B------:R-:W-:Y:S01]  /*0e40*/  CS2R R68, SRZ ;  /* 0x0000000000447805 */ /* 0x000fe2000001ff00 */
[----:B------:R-:W-:Y:S01]  /*0e50*/  IMAD.HI.U32 R11, R8, R19, RZ ;  /* 0x00000013080b7227 */ /* 0x000fe200078e00ff */
[----:B------:R-:W-:-:S02]  /*0e60*/  ISETP.GT.U32.AND P4, PT, R30, R2, PT ;  /* 0x000000021e00720c */ /* 0x000fc40003f84070 */
[----:B------:R-:W-:Y:S02]  /*0e70*/  CS2R R70, SRZ ;  /* 0x0000000000467805 */ /* 0x000fe4000001ff00 */
[----:B------:R-:W-:Y:S01]  /*0e80*/  CS2R R72, SRZ ;  /* 0x0000000000487805 */ /* 0x000fe2000001ff00 */
[----:B------:R-:W-:Y:S01]  /*0e90*/  @!P0 IMAD.IADD R10, R10, 0x1, -R13 ;  /* 0x000000010a0a8824 */ /* 0x000fe200078e0a0d */
[----:B------:R-:W-:Y:S01]  /*0ea0*/  IABS R13, R7 ;  /* 0x00000007000d7213 */ /* 0x000fe20000000000 */
[----:B------:R-:W-:Y:S01]  /*0eb0*/  IMAD R0, R30, R0, R9 ;  /* 0x000000001e007224 */ /* 0x000fe200078e0209 */
[----:B------:R-:W-:Y:S01]  /*0ec0*/  LOP3.LUT R9, R29, 0x60, RZ, 0xfc, !PT ;  /* 0x000000601d097812 */ /* 0x000fe200078efcff */
[----:B------:R-:W-:Y:S01]  /*0ed0*/  IMAD.MOV.U32 R24, RZ, RZ, R10 ;  /* 0x000000ffff187224 */ /* 0x000fe200078e000a */
[----:B------:R-:W-:Y:S01]  /*0ee0*/  CS2R R74, SRZ ;  /* 0x00000000004a7805 */ /* 0x000fe2000001ff00 */
[----:B------:R-:W-:Y:S01]  /*0ef0*/  IMAD.HI.U32 R7, R8, R13, RZ ;  /* 0x0000000d08077227 */ /* 0x000fe200078e00ff */
[----:B------:R-:W-:-:S02]  /*0f00*/  IABS R15, R9 ;  /* 0x00000009000f7213 */ /* 0x000fc40000000000 */
[----:B------:R-:W-:Y:S02]  /*0f10*/  CS2R R76, SRZ ;  /* 0x00000000004c7805 */ /* 0x000fe4000001ff00 */
[----:B------:R-:W-:Y:S01]  /*0f20*/  ISETP.GT.U32.AND P0, PT, R30, R0, PT ;  /* 0x000000001e00720c */ /* 0x000fe20003f04070 */
[----:B------:R-:W-:Y:S01]  /*0f30*/  @!P6 IMAD.MOV R24, RZ, RZ, -R24 ;  /* 0x000000ffff18e224 */ /* 0x000fe200078e0a18 */
[----:B------:R-:W-:Y:S01]  /*0f40*/  ISETP.NE.AND P6, PT, R52, RZ, PT ;  /* 0x000000ff3400720c */ /* 0x000fe20003fc5270 */
[----:B------:R-:W-:Y:S01]  /*0f50*/  IMAD.MOV R7, RZ, RZ, -R7 ;  /* 0x000000ffff077224 */ /* 0x000fe200078e0a07 */
[----:B------:R-:W-:Y:S01]  /*0f60*/  ISETP.GE.AND P3, PT, R9, RZ, PT ;  /* 0x000000ff0900720c */ /* 0x000fe20003f66270 */
[----:B------:R-:W-:Y:S01]  /*0f70*/  @!P4 IMAD.IADD R2, R2, 0x1, -R30 ;  /* 0x000000010202c824 */ /* 0x000fe200078e0a1e */
[----:B------:R-:W-:Y:S01]  /*0f80*/  CS2R R78, SRZ ;  /* 0x00000000004e7805 */ /* 0x000fe2000001ff00 */
[----:B------:R-:W-:Y:S01]  /*0f90*/  IMAD R7, R30, R7, R13 ;  /* 0x000000071e077224 */ /* 0x000fe200078e020d */
[----:B------:R-:W-:Y:S01]  /*0fa0*/  CS2R R80, SRZ ;  /* 0x0000000000507805 */ /* 0x000fe2000001ff00 */
[----:B------:R-:W-:Y:S01]  /*0fb0*/  IMAD.HI.U32 R9, R8, R15, RZ ;  /* 0x0000000f08097227 */ /* 0x000fe200078e00ff */
[----:B------:R-:W-:-:S02]  /*0fc0*/  ISETP.GT.U32.AND P4, PT, R30, R2, PT ;  /* 0x000000021e00720c */ /* 0x000fc40003f84070 */
[----:B------:R-:W-:Y:S02]  /*0fd0*/  CS2R R82, SRZ ;  /* 0x0000000000527805 */ /* 0x000fe4000001ff00 */
[----:B------:R-:W-:Y:S01]  /*0fe0*/  CS2R R84, SRZ ;  /* 0x0000000000547805 */ /* 0x000fe2000001ff00 */
[----:B------:R-:W-:Y:S01]  /*0ff0*/  IMAD.MOV R9, RZ, RZ, -R9 ;  /* 0x000000ffff097224 */ /* 0x000fe200078e0a09 */
[----:B------:R-:W-:Y:S02]  /*1000*/  CS2R R86, SRZ ;  /* 0x0000000000567805 */ /* 0x000fe4000001ff00 */
[----:B------:R-:W-:Y:S01]  /*1010*/  @!P6 LOP3.LUT R24, RZ, R52, RZ, 0x33, !PT ;  /* 0x00000034ff18e212 */ /* 0x000fe200078e33ff */
[----:B------:R-:W-:Y:S01]  /*1020*/  @!P0 IMAD.IADD R0, R0, 0x1, -R30 ;  /* 0x0000000100008824 */ /* 0x000fe200078e0a1e */
[C---:B------:R-:W-:Y:S01]  /*1030*/  ISETP.GT.U32.AND P6, PT, R30.reuse, R7, PT ;  /* 0x000000071e00720c */ /* 0x040fe20003fc4070 */
[----:B------:R-:W-:Y:S01]  /*1040*/  IMAD R9, R30, R9, R15 ;  /* 0x000000091e097224 */ /* 0x000fe200078e020f */
[----:B------:R-:W-:Y:S01]  /*1050*/  IABS R15, R31 ;  /* 0x0000001f000f7213 */ /* 0x000fe20000000000 */
[----:B------:R-:W-:Y:S01]  /*1060*/  IMAD.HI.U32 R10, R8, R17, RZ ;  /* 0x00000011080a7227 */ /* 0x000fe200078e00ff */
[----:B------:R-:W-:Y:S01]  /*1070*/  ISETP.GT.U32.AND P0, PT, R30, R0, PT ;  /* 0x000000001e00720c */ /* 0x000fe20003f04070 */
[----:B------:R-:W-:Y:S01]  /*1080*/  UMOV UR19, 0xc0000010 ;  /* 0xc000001000137882 */ /* 0x000fe20000000000 */
[----:B------:R-:W-:Y:S01]  /*1090*/  SHF.R.S32.HI R154, RZ, 0x4, R154 ;  /* 0x00000004ff9a7819 */ /* 0x000fe2000001149a */
[----:B------:R-:W-:Y:S01]  /*10a0*/  @!P4 IMAD.IADD R2, R2, 0x1, -R30 ;  /* 0x000000010202c824 */ /* 0x000fe200078e0a1e */
[----:B------:R-:W-:Y:S01]  /*10b0*/  ISETP.GT.U32.AND P4, PT, R30, R9, PT ;  /* 0x000000091e00720c */ /* 0x000fe20003f84070 */
[----:B------:R-:W-:-:S02]  /*10c0*/  IMAD.MOV R10, RZ, RZ, -R10 ;  /* 0x000000ffff0a7224 */ /* 0x000fc400078e0a0a */
[----:B------:R-:W-:Y:S02]  /*10d0*/  IMAD.MOV R13, RZ, RZ, -R11 ;  /* 0x000000ffff0d7224 */ /* 0x000fe400078e0a0b */
[--C-:B------:R-:W-:Y:S02]  /*10e0*/  @!P6 IMAD.IADD R7, R7, 0x1, -R30.reuse ;  /* 0x000000010707e824 */ /* 0x100fe400078e0a1e */
[----:B------:R-:W-:Y:S01]  /*10f0*/  IMAD R11, R30, R10, R17 ;  /* 0x0000000a1e0b7224 */ /* 0x000fe200078e0211 */
[----:B------:R-:W-:Y:S01]  /*1100*/  IABS R17, R32 ;  /* 0x0000002000117213 */ /* 0x000fe20000000000 */
[----:B------:R-:W-:Y:S01]  /*1110*/  VIADD R10, R12, 0x38 ;  /* 0x000000380c0a7836 */ /* 0x000fe20000000000 */
[C---:B------:R-:W-:Y:S01]  /*1120*/  ISETP.GT.U32.AND P6, PT, R30.reuse, R7, PT ;  /* 0x000000071e00720c */ /* 0x040fe20003fc4070 */
[----:B------:R-:W-:Y:S02]  /*1130*/  IMAD R13, R30, R13, R19 ;  /* 0x0000000d1e0d7224 */ /* 0x000fe400078e0213 */
[--C-:B------:R-:W-:Y:S01]  /*1140*/  @!P0 IMAD.IADD R0, R0, 0x1, -R30.reuse ;  /* 0x0000000100008824 */ /* 0x100fe200078e0a1e */
[----:B------:R-:W-:Y:S01]  /*1150*/  ISETP.GE.AND P0, PT, R10, RZ, PT ;  /* 0x000000ff0a00720c */ /* 0x000fe20003f06270 */
[----:B------:R-:W-:Y:S01]  /*1160*/  @!P4 IMAD.IADD R9, R9, 0x1, -R30 ;  /* 0x000000010909c824 */ /* 0x000fe200078e0a1e */
[----:B------:R-:W-:Y:S01]  /*1170*/  IABS R19, R10 ;  /* 0x0000000a00137213 */ /* 0x000fe20000000000 */
[----:B------:R-:W-:-:S03]  /*1180*/  IMAD.HI.U32 R10, R8, R15, RZ ;  /* 0x0000000f080a7227 */ /* 0x000fc600078e00ff */
[C---:B------:R-:W-:Y:S01]  /*1190*/  ISETP.GT.U32.AND P4, PT, R30.reuse, R9, PT ;  /* 0x000000091e00720c */ /* 0x040fe20003f84070 */
[----:B------:R-:W-:Y:S02]  /*11a0*/  IMAD.MOV R14, RZ, RZ, -R10 ;  /* 0x000000ffff0e7224 */ /* 0x000fe400078e0a0a */
[----:B------:R-:W-:Y:S01]  /*11b0*/  @!P6 IMAD.IADD R7, R7, 0x1, -R30 ;  /* 0x000000010707e824 */ /* 0x000fe200078e0a1e */
[C---:B------:R-:W-:Y:S01]  /*11c0*/  ISETP.GT.U32.AND P6, PT, R30.reuse, R11, PT ;  /* 0x0000000b1e00720c */ /* 0x040fe20003fc4070 */
[----:B------:R-:W-:Y:S02]  /*11d0*/  IMAD R14, R30, R14, R15 ;  /* 0x0000000e1e0e7224 */ /* 0x000fe400078e020f */
[----:B------:R-:W-:-:S04]  /*11e0*/  IMAD.HI.U32 R10, R8, R19, RZ ;  /* 0x00000013080a7227 */ /* 0x000fc800078e00ff */
[----:B------:R-:W-:-:S04]  /*11f0*/  IMAD.HI.U32 R12, R8, R17, RZ ;  /* 0x00000011080c7227 */ /* 0x000fc800078e00ff */
[----:B------:R-:W-:Y:S02]  /*1200*/  IMAD.MOV R16, RZ, RZ, -R10 ;  /* 0x000000ffff107224 */ /* 0x000fe400078e0a0a */
[----:B------:R-:W-:Y:S01]  /*1210*/  @!P6 IMAD.IADD R11, R11, 0x1, -R30 ;  /* 0x000000010b0be824 */ /* 0x000fe200078e0a1e */
[----:B------:R-:W-:Y:S01]  /*1220*/  ISETP.GT.U32.AND P6, PT, R30, R14, PT ;  /* 0x0000000e1e00720c */ /* 0x000fe20003fc4070 */
[----:B------:R-:W-:-:S04]  /*1230*/  IMAD.HI.U32 R10, R8, R21, RZ ;  /* 0x00000015080a7227 */ /* 0x000fc800078e00ff */
[----:B------:R-:W-:Y:S01]  /*1240*/  @!P4 IMAD.IADD R9, R9, 0x1, -R30 ;  /* 0x000000010909c824 */ /* 0x000fe200078e0a1e */
[C---:B------:R-:W-:Y:S01]  /*1250*/  ISETP.GT.U32.AND P4, PT, R30.reuse, R13, PT ;  /* 0x0000000d1e00720c */ /* 0x040fe20003f84070 */
[----:B------:R-:W-:Y:S02]  /*1260*/  IMAD.MOV R12, RZ, RZ, -R12 ;  /* 0x000000ffff0c7224 */ /* 0x000fe400078e0a0c */
[C---:B------:R-:W-:Y:S01]  /*1270*/  IMAD R16, R30.reuse, R16, R19 ;  /* 0x000000101e107224 */ /* 0x040fe200078e0213 */
[----:B------:R-:W-:Y:S01]  /*1280*/  IABS R19, R34 ;  /* 0x0000002200137213 */ /* 0x000fe20000000000 */
[----:B------:R-:W-:Y:S02]  /*1290*/  IMAD.MOV R10, RZ, RZ, -R10 ;  /* 0x000000ffff0a7224 */ /* 0x000fe400078e0a0a */
[C---:B------:R-:W-:Y:S02]  /*12a0*/  IMAD R15, R30.reuse, R12, R17 ;  /* 0x0000000c1e0f7224 */ /* 0x040fe400078e0211 */
[----:B------:R-:W-:Y:S01]  /*12b0*/  IMAD R17, R30, R10, R21 ;  /* 0x0000000a1e117224 */ /* 0x000fe200078e0215 */
[----:B------:R-:W-:Y:S01]  /*12c0*/  IABS R21, R35 ;  /* 0x0000002300157213 */ /* 0x000fe20000000000 */
[----:B------:R-:W-:-:S04]  /*12d0*/  IMAD.HI.U32 R10, R8, R19, RZ ;  /* 0x00000013080a7227 */ /* 0x000fc800078e00ff */
[----:B------:R-:W-:Y:S01]  /*12e0*/  @!P6 IMAD.IADD R14, R14, 0x1, -R30 ;  /* 0x000000010e0ee824 */ /* 0x000fe200078e0a1e */
[C---:B------:R-:W-:Y:S01]  /*12f0*/  ISETP.GT.U32.AND P6, PT, R30.reuse, R16, PT ;  /* 0x000000101e00720c */ /* 0x040fe20003fc4070 */
[----:B------:R-:W-:Y:S02]  /*1300*/  IMAD.MOV R10, RZ, RZ, -R10 ;  /* 0x000000ffff0a7224 */ /* 0x000fe400078e0a0a */
[----:B------:R-:W-:Y:S01]  /*1310*/  @!P4 IMAD.IADD R13, R13, 0x1, -R30 ;  /* 0x000000010d0dc824 */ /* 0x000fe200078e0a1e */
[C---:B------:R-:W-:Y:S01]  /*1320*/  ISETP.GT.U32.AND P4, PT, R30.reuse, R15, PT ;  /* 0x0000000f1e00720c */ /* 0x040fe20003f84070 */
[----:B------:R-:W-:Y:S02]  /*1330*/  IMAD R18, R30, R10, R19 ;  /* 0x0000000a1e127224 */ /* 0x000fe400078e0213 */
[----:B------:R-:W-:-:S04]  /*1340*/  IMAD.HI.U32 R10, R8, R21, RZ ;  /* 0x00000015080a7227 */ /* 0x000fc800078e00ff */
[----:B------:R-:W-:-:S04]  /*1350*/  IMAD.HI.U32 R19, R8, R25, RZ ;  /* 0x0000001908137227 */ /* 0x000fc800078e00ff */
[----:B------:R-:W-:Y:S01]  /*1360*/  @!P1 IMAD.MOV R2, RZ, RZ, -R2 ;  /* 0x000000ffff029224 */ /* 0x000fe200078e0a02 */
[----:B------:R-:W-:Y:S01]  /*1370*/  ISETP.GT.U32.AND P1, PT, R30, R14, PT ;  /* 0x0000000e1e00720c */ /* 0x000fe20003f24070 */
[----:B------:R-:W-:-:S04]  /*1380*/  IMAD.HI.U32 R12, R8, R23, RZ ;  /* 0x00000017080c7227 */ /* 0x000fc800078e00ff */
[----:B------:R-:W-:Y:S02]  /*1390*/  IMAD.MOV R10, RZ, RZ, -R10 ;  /* 0x000000ffff0a7224 */ /* 0x000fe400078e0a0a */
[----:B------:R-:W-:Y:S01]  /*13a0*/  @!P6 IMAD.IADD R16, R16, 0x1, -R30 ;  /* 0x000000011010e824 */ /* 0x000fe200078e0a1e */
[C---:B------:R-:W-:Y:S01]  /*13b0*/  ISETP.GT.U32.AND P6, PT, R30.reuse, R13, PT ;  /* 0x0000000d1e00720c */ /* 0x040fe20003fc4070 */
[----:B------:R-:W-:Y:S02]  /*13c0*/  IMAD.MOV R22, RZ, RZ, -R19 ;  /* 0x000000ffff167224 */ /* 0x000fe400078e0a13 */
[----:B------:R-:W-:Y:S02]  /*13d0*/  IMAD.MOV R12, RZ, RZ, -R12 ;  /* 0x000000ffff0c7224 */ /* 0x000fe400078e0a0c */
[----:B------:R-:W-:Y:S02]  /*13e0*/  IMAD R19, R30, R10, R21 ;  /* 0x0000000a1e137224 */ /* 0x000fe400078e0215 */
[----:B------:R-:W-:-:S04]  /*13f0*/  IMAD.HI.U32 R10, R8, R27, RZ ;  /* 0x0000001b080a7227 */ /* 0x000fc800078e00ff */
[----:B------:R-:W-:Y:S01]  /*1400*/  @!P4 IMAD.IADD R15, R15, 0x1, -R30 ;  /* 0x000000010f0fc824 */ /* 0x000fe200078e0a1e */
[C---:B------:R-:W-:Y:S01]  /*1410*/  ISETP.GT.U32.AND P4, PT, R30.reuse, R17, PT ;  /* 0x000000111e00720c */ /* 0x040fe20003f84070 */
[----:B------:R-:W-:Y:S01]  /*1420*/  @!P5 IMAD.MOV R0, RZ, RZ, -R0 ;  /* 0x000000ffff00d224 */ /* 0x000fe200078e0a00 */
[C---:B------:R-:W-:Y:S01]  /*1430*/  ISETP.GT.U32.AND P5, PT, R30.reuse, R11, PT ;  /* 0x0000000b1e00720c */ /* 0x040fe20003fa4070 */
[C---:B------:R-:W-:Y:S02]  /*1440*/  IMAD R20, R30.reuse, R12, R23 ;  /* 0x0000000c1e147224 */ /* 0x040fe400078e0217 */
[----:B------:R-:W-:Y:S02]  /*1450*/  IMAD.MOV R23, RZ, RZ, -R10 ;  /* 0x000000ffff177224 */ /* 0x000fe400078e0a0a */
[----:B------:R-:W-:Y:S02]  /*1460*/  IMAD.MOV.U32 R10, RZ, RZ, R7 ;  /* 0x000000ffff0a7224 */ /* 0x000fe400078e0007 */
[----:B------:R-:W-:Y:S01]  /*1470*/  IMAD R21, R30, R22, R25 ;  /* 0x000000161e157224 */ /* 0x000fe200078e0219 */
[----:B------:R-:W-:Y:S01]  /*1480*/  IABS R25, R38 ;  /* 0x0000002600197213 */ /* 0x000fe20000000000 */
[----:B------:R-:W-:Y:S01]  /*1490*/  @!P1 IMAD.IADD R14, R14, 0x1, -R30 ;  /* 0x000000010e0e9824 */ /* 0x000fe200078e0a1e */
[C---:B------:R-:W-:Y:S01]  /*14a0*/  ISETP.GT.U32.AND P1, PT, R30.reuse, R20, PT ;  /* 0x000000141e00720c */ /* 0x040fe20003f24070 */
[----:B------:R-:W-:Y:S01]  /*14b0*/  @!P2 IMAD.MOV R10, RZ, RZ, -R10 ;  /* 0x000000ffff0aa224 */ /* 0x000fe200078e0a0a */
[C---:B------:R-:W-:Y:S01]  /*14c0*/  ISETP.GT.U32.AND P2, PT, R30.reuse, R15, PT ;  /* 0x0000000f1e00720c */ /* 0x040fe20003f44070 */
[----:B------:R-:W-:Y:S01]  /*14d0*/  @!P6 IMAD.IADD R13, R13, 0x1, -R30 ;  /* 0x000000010d0de824 */ /* 0x000fe200078e0a1e */
[----:B------:R-:W-:Y:S01]  /*14e0*/  ISETP.GT.U32.AND P6, PT, R30, R19, PT ;  /* 0x000000131e00720c */ /* 0x000fe20003fc4070 */
[----:B------:R-:W-:-:S04]  /*14f0*/  IMAD.HI.U32 R8, R8, R25, RZ ;  /* 0x0000001908087227 */ /* 0x000fc800078e00ff */
[--C-:B------:R-:W-:Y:S02]  /*1500*/  @!P4 IMAD.IADD R17, R17, 0x1, -R30.reuse ;  /* 0x000000011111c824 */ /* 0x100fe400078e0a1e */
[----:B------:R-:W-:Y:S01]  /*1510*/  @!P5 IMAD.IADD R11, R11, 0x1, -R30 ;  /* 0x000000010b0bd824 */ /* 0x000fe200078e0a1e */
[C---:B------:R-:W-:Y:S01]  /*1520*/  ISETP.GT.U32.AND P5, PT, R30.reuse, R18, PT ;  /* 0x000000121e00720c */ /* 0x040fe20003fa4070 */
[----:B------:R-:W-:Y:S01]  /*1530*/  IMAD.MOV R8, RZ, RZ, -R8 ;  /* 0x000000ffff087224 */ /* 0x000fe200078e0a08 */
[C---:B------:R-:W-:Y:S01]  /*1540*/  ISETP.GT.U32.AND P4, PT, R30.reuse, R17, PT ;  /* 0x000000111e00720c */ /* 0x040fe20003f84070 */
[----:B------:R-:W-:Y:S02]  /*1550*/  IMAD.MOV.U32 R12, RZ, RZ, R9 ;  /* 0x000000ffff0c7224 */ /* 0x000fe400078e0009 */
[C---:B------:R-:W-:Y:S02]  /*1560*/  IMAD R23, R30.reuse, R23, R27 ;  /* 0x000000171e177224 */ /* 0x040fe400078e021b */
[----:B------:R-:W-:-:S02]  /*1570*/  IMAD R22, R30, R8, R25 ;  /* 0x000000081e167224 */ /* 0x000fc400078e0219 */
[----:B------:R-:W-:Y:S01]  /*1580*/  @!P1 IMAD.IADD R20, R20, 0x1, -R30 ;  /* 0x0000000114149824 */ /* 0x000fe200078e0a1e */
[----:B------:R-:W-:Y:S01]  /*1590*/  ISETP.GE.AND P1, PT, R31, RZ, PT ;  /* 0x000000ff1f00720c */ /* 0x000fe20003f26270 */
[----:B------:R-:W-:Y:S01]  /*15a0*/  @!P3 IMAD.MOV R12, RZ, RZ, -R12 ;  /* 0x000000ffff0cb224 */ /* 0x000fe200078e0a0c */
[C---:B------:R-:W-:Y:S01]  /*15b0*/  ISETP.GT.U32.AND P3, PT, R30.reuse, R16, PT ;  /* 0x000000101e00720c */ /* 0x040fe20003f64070 */
[--C-:B------:R-:W-:Y:S01]  /*15c0*/  @!P2 IMAD.IADD R15, R15, 0x1, -R30.reuse ;  /* 0x000000010f0fa824 */ /* 0x100fe200078e0a1e */
[C---:B------:R-:W-:Y:S01]  /*15d0*/  ISETP.GT.U32.AND P2, PT, R30.reuse, R23, PT ;  /* 0x000000171e00720c */ /* 0x040fe20003f44070 */
[--C-:B------:R-:W-:Y:S01]  /*15e0*/  @!P6 IMAD.IADD R19, R19, 0x1, -R30.reuse ;  /* 0x000000011313e824 */ /* 0x100fe200078e0a1e */
[----:B------:R-:W-:Y:S01]  /*15f0*/  ISETP.GT.U32.AND P6, PT, R30, R22, PT ;  /* 0x000000161e00720c */ /* 0x000fe20003fc4070 */
[--C-:B------:R-:W-:Y:S01]  /*1600*/  @!P5 IMAD.IADD R18, R18, 0x1, -R30.reuse ;  /* 0x000000011212d824 */ /* 0x100fe200078e0a1e */
[----:B------:R-:W-:Y:S01]  /*1610*/  ISETP.GE.AND P5, PT, R28, RZ, PT ;  /* 0x000000ff1c00720c */ /* 0x000fe20003fa6270 */
[----:B------:R-:W-:Y:S01]  /*1620*/  @!P4 IMAD.IADD R17, R17, 0x1, -R30 ;  /* 0x000000011111c824 */ /* 0x000fe200078e0a1e */
[C---:B------:R-:W-:Y:S01]  /*1630*/  ISETP.GT.U32.AND P4, PT, R30.reuse, R21, PT ;  /* 0x000000151e00720c */ /* 0x040fe20003f84070 */
[----:B------:R-:W-:Y:S01]  /*1640*/  IMAD.MOV.U32 R8, RZ, RZ, R11 ;  /* 0x000000ffff087224 */ /* 0x000fe200078e000b */
[----:B------:R-:W-:Y:S01]  /*1650*/  LOP3.LUT R11, RZ, R53, RZ, 0x33, !PT ;  /* 0x00000035ff0b7212 */ /* 0x000fe200078e33ff */
[----:B------:R-:W-:Y:S01]  /*1660*/  @!P1 IMAD.MOV R14, RZ, RZ, -R14 ;  /* 0x000000ffff0e9224 */ /* 0x000fe200078e0a0e */
[----:B------:R-:W-:Y:S01]  /*1670*/  ISETP.GT.U32.AND P1, PT, R30, R20, PT ;  /* 0x000000141e00720c */ /* 0x000fe20003f24070 */
[--C-:B------:R-:W-:Y:S01]  /*1680*/  @!P3 IMAD.IADD R16, R16, 0x1, -R30.reuse ;  /* 0x000000011010b824 */ /* 0x100fe200078e0a1e */
[----:B------:R-:W-:Y:S01]  /*1690*/  ISETP.GE.AND P3, PT, R26, RZ, PT ;  /* 0x000000ff1a00720c */ /* 0x000fe20003f66270 */
[--C-:B------:R-:W-:Y:S01]  /*16a0*/  @!P2 IMAD.IADD R23, R23, 0x1, -R30.reuse ;  /* 0x000000011717a824 */ /* 0x100fe200078e0a1e */
[----:B------:R-:W-:Y:S01]  /*16b0*/  ISETP.GE.AND P2, PT, R32, RZ, PT ;  /* 0x000000ff2000720c */ /* 0x000fe20003f46270 */
[----:B------:R-:W-:Y:S01]  /*16c0*/  @!P6 IMAD.IADD R22, R22, 0x1, -R30 ;  /* 0x000000011616e824 */ /* 0x000fe200078e0a1e */
[----:B------:R-:W-:Y:S01]  /*16d0*/  LOP3.LUT R28, R54, 0x40, RZ, 0xc0, !PT ;  /* 0x00000040361c7812 */ /* 0x000fe200078ec0ff */
[----:B------:R-:W-:Y:S01]  /*16e0*/  @!P5 IMAD.MOV R13, RZ, RZ, -R13 ;  /* 0x000000ffff0dd224 */ /* 0x000fe200078e0a0d */
[C---:B------:R-:W-:Y:S01]  /*16f0*/  ISETP.GT.U32.AND P5, PT, R30.reuse, R19, PT ;  /* 0x000000131e00720c */ /* 0x040fe20003fa4070 */
[----:B------:R-:W-:Y:S01]  /*1700*/  @!P0 IMAD.MOV R16, RZ, RZ, -R16 ;  /* 0x000000ffff108224 */ /* 0x000fe200078e0a10 */
[----:B------:R-:W-:Y:S01]  /*1710*/  ISETP.GT.U32.AND P0, PT, R30, R22, PT ;  /* 0x000000161e00720c */ /* 0x000fe20003f04070 */
[--C-:B------:R-:W-:Y:S01]  /*1720*/  @!P4 IMAD.IADD R21, R21, 0x1, -R30.reuse ;  /* 0x000000011515c824 */ /* 0x100fe200078e0a1e */
[----:B------:R-:W-:Y:S01]  /*1730*/  ISETP.GE.AND P4, PT, R33, RZ, PT ;  /* 0x000000ff2100720c */ /* 0x000fe20003f86270 */
[----:B------:R-:W-:Y:S01]  /*1740*/  @!P1 IMAD.IADD R20, R20, 0x1, -R30 ;  /* 0x0000000114149824 */ /* 0x000fe200078e0a1e */
[----:B------:R-:W-:Y:S01]  /*1750*/  ISETP.GE.AND P1, PT, R36, RZ, PT ;  /* 0x000000ff2400720c */ /* 0x000fe20003f26270 */
[----:B------:R-:W-:Y:S01]  /*1760*/  @!P3 IMAD.MOV R8, RZ, RZ, -R8 ;  /* 0x000000ffff08b224 */ /* 0x000fe200078e0a08 */
[C---:B------:R-:W-:Y:S01]  /*1770*/  ISETP.GT.U32.AND P3, PT, R30.reuse, R18, PT ;  /* 0x000000121e00720c */ /* 0x040fe20003f64070 */
[----:B------:R-:W-:Y:S01]  /*1780*/  @!P2 IMAD.MOV R15, RZ, RZ, -R15 ;  /* 0x000000ffff0fa224 */ /* 0x000fe200078e0a0f */
[----:B------:R-:W-:Y:S01]  /*1790*/  ISETP.GT.U32.AND P2, PT, R30, R23, PT ;  /* 0x000000171e00720c */ /* 0x000fe20003f44070 */
[----:B------:R-:W-:Y:S01]  /*17a0*/  IMAD R24, R24, UR4, RZ ;  /* 0x0000000418187c24 */ /* 0x000fe2000f8e02ff */
[----:B------:R-:W-:Y:S01]  /*17b0*/  ISETP.GT.U32.AND P6, PT, R30, R21, PT ;  /* 0x000000151e00720c */ /* 0x000fe20003fc4070 */
[--C-:B------:R-:W-:Y:S01]  /*17c0*/  @!P5 IMAD.IADD R19, R19, 0x1, -R30.reuse ;  /* 0x000000011313d824 */ /* 0x100fe200078e0a1e */
[----:B------:R-:W-:Y:S01]  /*17d0*/  ISETP.GE.AND P5, PT, R35, RZ, PT ;  /* 0x000000ff2300720c */ /* 0x000fe20003fa6270 */
[----:B------:R-:W-:Y:S01]  /*17e0*/  @!P0 IMAD.IADD R22, R22, 0x1, -R30 ;  /* 0x0000000116168824 */ /* 0x000fe200078e0a1e */
[----:B------:R-:W-:Y:S01]  /*17f0*/  ISETP.NE.AND P0, PT, R53, RZ, PT ;  /* 0x000000ff3500720c */ /* 0x000fe20003f05270 */
[----:B------:R-:W-:Y:S01]  /*1800*/  @!P4 IMAD.MOV R17, RZ, RZ, -R17 ;  /* 0x000000ffff11c224 */ /* 0x000fe200078e0a11 */
[----:B------:R-:W-:Y:S01]  /*1810*/  ISETP.GE.AND P4, PT, R29, RZ, PT ;  /* 0x000000ff1d00720c */ /* 0x000fe20003f86270 */
[----:B------:R-:W-:Y:S01]  /*1820*/  @!P1 IMAD.MOV R20, RZ, RZ, -R20 ;  /* 0x000000ffff149224 */ /* 0x000fe200078e0a14 */
[----:B------:R-:W-:Y:S01]  /*1830*/  SEL R13, R11, R13, !P0 ;  /* 0x0000000d0b0d7207 */ /* 0x000fe20004000000 */
[--C-:B------:R-:W-:Y:S01]  /*1840*/  @!P3 IMAD.IADD R18, R18, 0x1, -R30.reuse ;  /* 0x000000011212b824 */ /* 0x100fe200078e0a1e */
[----:B------:R-:W-:Y:S01]  /*1850*/  LEA R170, P1, R24, UR8, 0x1 ;  /* 0x0000000818aa7c11 */ /* 0x000fe2000f8208ff */
[--C-:B------:R-:W-:Y:S01]  /*1860*/  @!P2 IMAD.IADD R23, R23, 0x1, -R30.reuse ;  /* 0x000000011717a824 */ /* 0x100fe200078e0a1e */
[----:B------:R-:W-:Y:S01]  /*1870*/  ISETP.GE.AND P3, PT, R34, RZ, PT ;  /* 0x000000ff2200720c */ /* 0x000fe20003f66270 */
[----:B------:R-:W-:Y:S01]  /*1880*/  @!P6 IMAD.IADD R21, R21, 0x1, -R30 ;  /* 0x000000011515e824 */ /* 0x000fe200078e0a1e */
[----:B------:R-:W-:Y:S01]  /*1890*/  ISETP.GE.AND P2, PT, R37, RZ, PT ;  /* 0x000000ff2500720c */ /* 0x000fe20003f46270 */
[----:B------:R-:W-:Y:S01]  /*18a0*/  IMAD R13, R13, UR5, RZ ;  /* 0x000000050d0d7c24 */ /* 0x000fe2000f8e02ff */
[----:B------:R-:W-:Y:S01]  /*18b0*/  ISETP.GE.AND P6, PT, R38, RZ, PT ;  /* 0x000000ff2600720c */ /* 0x000fe20003fc6270 */
[----:B------:R-:W-:Y:S01]  /*18c0*/  @!P5 IMAD.MOV R19, RZ, RZ, -R19 ;  /* 0x000000ffff13d224 */ /* 0x000fe200078e0a13 */
[----:B------:R-:W-:Y:S01]  /*18d0*/  LEA.HI.X.SX32 R171, R24, UR9, 0x1, P1 ;  /* 0x0000000918ab7c11 */ /* 0x000fe200088f0eff */
[----:B------:R-:W-:Y:S01]  /*18e0*/  ULDC.64 UR8, c[0x0][0x218] ;  /* 0x0000860000087ab9 */ /* 0x000fe20000000a00 */
[----:B------:R-:W-:Y:S01]  /*18f0*/  SEL R0, R11, R0, !P0 ;  /* 0x000000000b007207 */ /* 0x000fe20004000000 */
[----:B------:R-:W-:Y:S01]  /*1900*/  @!P4 IMAD.MOV R23, RZ, RZ, -R23 ;  /* 0x000000ffff17c224 */ /* 0x000fe200078e0a17 */
[----:B------:R-:W-:Y:S01]  /*1910*/  LEA R202, P5, R13, UR8, 0x1 ;  /* 0x000000080dca7c11 */ /* 0x000fe2000f8a08ff */
[----:B------:R-:W-:Y:S01]  /*1920*/  IMAD.SHL.U32 R7, R54, 0x2, RZ ;  /* 0x0000000236077824 */ /* 0x000fe200078e00ff */
[----:B------:R-:W-:Y:S01]  /*1930*/  SEL R2, R11, R2, !P0 ;  /* 0x000000020b027207 */ /* 0x000fe20004000000 */
[----:B------:R-:W-:Y:S01]  /*1940*/  @!P3 IMAD.MOV R18, RZ, RZ, -R18 ;  /* 0x000000ffff12b224 */ /* 0x000fe200078e0a12 */
[----:B------:R-:W-:Y:S01]  /*1950*/  LEA.HI.X.SX32 R203, R13, UR9, 0x1, P5 ;  /* 0x000000090dcb7c11 */ /* 0x000fe2000a8f0eff */
[----:B------:R-:W-:Y:S01]  /*1960*/  @!P2 IMAD.MOV R21, RZ, RZ, -R21 ;  /* 0x000000ffff15a224 */ /* 0x000fe200078e0a15 */
[----:B------:R-:W0:Y:S01]  /*1970*/  LDC R13, c[0x0][0x23c] ;  /* 0x00008f00ff0d7b82 */ /* 0x000e220000000800 */
[----:B------:R-:W-:Y:S01]  /*1980*/  @!P6 IMAD.MOV R22, RZ, RZ, -R22 ;  /* 0x000000ffff16e224 */ /* 0x000fe200078e0a16 */
[C---:B------:R-:W-:Y:S01]  /*1990*/  SEL R10, R11.reuse, R10, !P0 ;  /* 0x0000000a0b0a7207 */ /* 0x040fe20004000000 */
[----:B------:R-:W-:Y:S01]  /*19a0*/  IMAD R0, R0, UR5, RZ ;  /* 0x0000000500007c24 */ /* 0x000fe2000f8e02ff */
        /* <DEDUP_REMOVED lines=10> */
[----:B------:R-:W-:Y:S01]  /*1a50*/  SEL R17, R11, R17, !P0 ;  /* 0x000000110b117207 */ /* 0x000fe20004000000 */
        /* <DEDUP_REMOVED lines=13> */
[----:B------:R-:W-:Y:S01]  /*1b30*/  LEA R210, P2, R0, UR8, 0x1 ;  /* 0x0000000800d27c11 */ /* 0x000fe2000f8408ff */
[----:B------:R-:W-:Y:S01]  /*1b40*/  IMAD R22, R22, UR5, RZ ;  /* 0x0000000516167c24 */ /* 0x000fe2000f8e02ff */
[----:B------:R-:W-:Y:S01]  /*1b50*/  LEA R234, P1, R2, UR8, 0x1 ;  /* 0x0000000802ea7c11 */ /* 0x000fe2000f8208ff */
[----:B------:R-:W-:Y:S01]  /*1b60*/  IMAD R11, R11, UR5, RZ ;  /* 0x000000050b0b7c24 */ /* 0x000fe2000f8e02ff */
[----:B------:R-:W-:Y:S01]  /*1b70*/  LEA.HI.X.SX32 R211, R0, UR9, 0x1, P2 ;  /* 0x0000000900d37c11 */ /* 0x000fe200090f0eff */
[----:B------:R-:W-:Y:S01]  /*1b80*/  UIADD3 UR5, UR6, 0x1000, URZ ;  /* 0x0000100006057890 */ /* 0x000fe2000fffe03f */
[----:B------:R-:W-:Y:S01]  /*1b90*/  LEA R206, P0, R10, UR8, 0x1 ;  /* 0x000000080ace7c11 */ /* 0x000fe2000f8008ff */
[----:B------:R-:W-:Y:S01]  /*1ba0*/  USHF.R.U32.HI UR4, URZ, 0x4, UR6 ;  /* 0x000000043f047899 */ /* 0x000fe20008011606 */
[----:B------:R-:W-:Y:S01]  /*1bb0*/  LEA R204, P4, R12, UR8, 0x1 ;  /* 0x000000080ccc7c11 */ /* 0x000fe2000f8808ff */
[----:B------:R-:W-:Y:S01]  /*1bc0*/  USHF.R.U32.HI UR5, URZ, 0x4, UR5 ;  /* 0x000000043f057899 */ /* 0x000fe20008011605 */
[----:B------:R-:W-:Y:S01]  /*1bd0*/  LEA R198, P6, R8, UR8, 0x1 ;  /* 0x0000000808c67c11 */ /* 0x000fe2000f8c08ff */
[----:B0-----:R-:W-:Y:S01]  /*1be0*/  IMAD R155, R4, R13, RZ ;  /* 0x0000000d049b7224 */ /* 0x001fe200078e02ff */
[----:B------:R-:W-:Y:S01]  /*1bf0*/  LEA R208, P3, R14, UR8, 0x1 ;  /* 0x000000080ed07c11 */ /* 0x000fe2000f8608ff */
[----:B------:R-:W-:Y:S01]  /*1c00*/  USGXT.U32 UR10, UR5, 0xe ;  /* 0x0000000e050a789a */ /* 0x000fe20008000000 */
[----:B------:R-:W-:Y:S01]  /*1c10*/  LEA R200, P2, R15, UR8, 0x1 ;  /* 0x000000080fc87c11 */ /* 0x000fe2000f8408ff */
[----:B------:R-:W-:Y:S01]  /*1c20*/  IMAD.SHL.U32 R156, R13, 0x10, RZ ;  /* 0x000000100d9c7824 */ /* 0x000fe200078e00ff */
[----:B------:R-:W-:Y:S01]  /*1c30*/  LEA.HI.X.SX32 R219, R2, UR9, 0x1, P1 ;  /* 0x0000000902db7c11 */ /* 0x000fe200088f0eff */
[----:B------:R-:W-:Y:S01]  /*1c40*/  USGXT.U32 UR4, UR4, 0xe ;  /* 0x0000000e0404789a */ /* 0x000fe20008000000 */
[----:B------:R-:W-:Y:S01]  /*1c50*/  LOP3.LUT R9, R7, 0x7e, RZ, 0xc0, !PT ;  /* 0x0000007e07097812 */ /* 0x000fe200078ec0ff */
[----:B------:R-:W-:Y:S01]  /*1c60*/  IMAD R13, R164, 0xe, RZ ;  /* 0x0000000ea40d7824 */ /* 0x000fe200078e02ff */
[----:B------:R-:W-:Y:S01]  /*1c70*/  LEA R196, P1, R16, UR8, 0x1 ;  /* 0x0000000810c47c11 */ /* 0x000fe2000f8208ff */
[----:B------:R-:W-:Y:S01]  /*1c80*/  IMAD.SHL.U32 R23, R164, 0x4, RZ ;  /* 0x00000004a4177824 */ /* 0x000fe200078e00ff */
[----:B------:R-:W-:Y:S01]  /*1c90*/  SHF.R.S32.HI R26, RZ, 0x6, R54 ;  /* 0x00000006ff1a7819 */ /* 0x000fe20000011436 */
[----:B------:R-:W-:Y:S01]  /*1ca0*/  IMAD R7, R28, 0x20, R9 ;  /* 0x000000201c077824 */ /* 0x000fe200078e0209 */
[----:B------:R-:W-:-:S02]  /*1cb0*/  LEA.HI.X.SX32 R207, R10, UR9, 0x1, P0 ;  /* 0x000000090acf7c11 */ /* 0x000fc400080f0eff */
[----:B------:R-:W-:Y:S02]  /*1cc0*/  CS2R R24, SRZ ;  /* 0x0000000000187805 */ /* 0x000fe4000001ff00 */
[----:B------:R-:W-:Y:S01]  /*1cd0*/  LEA.HI.X.SX32 R205, R12, UR9, 0x1, P4 ;  /* 0x000000090ccd7c11 */ /* 0x000fe2000a0f0eff */
[----:B------:R-:W-:Y:S01]  /*1ce0*/  IMAD R12, R164, 0xf, RZ ;  /* 0x0000000fa40c7824 */ /* 0x000fe200078e02ff */
[----:B------:R-:W-:Y:S01]  /*1cf0*/  LEA.HI.X.SX32 R199, R8, UR9, 0x1, P6 ;  /* 0x0000000908c77c11 */ /* 0x000fe2000b0f0eff */
[----:B------:R-:W-:Y:S01]  /*1d00*/  IMAD.SHL.U32 R8, R164, 0x10, RZ ;  /* 0x00000010a4087824 */ /* 0x000fe200078e00ff */
[----:B------:R-:W-:Y:S01]  /*1d10*/  LEA.HI.X.SX32 R209, R14, UR9, 0x1, P3 ;  /* 0x000000090ed17c11 */ /* 0x000fe200098f0eff */
[C---:B------:R-:W-:Y:S01]  /*1d20*/  IMAD R14, R164.reuse, 0xc, RZ ;  /* 0x0000000ca40e7824 */ /* 0x040fe200078e02ff */
[----:B------:R-:W-:Y:S01]  /*1d30*/  LEA.HI.X.SX32 R201, R15, UR9, 0x1, P2 ;  /* 0x000000090fc97c11 */ /* 0x000fe200090f0eff */
[----:B------:R-:W-:Y:S01]  /*1d40*/  IMAD R15, R164, 0xb, RZ ;  /* 0x0000000ba40f7824 */ /* 0x000fe200078e02ff */
[----:B------:R-:W-:-:S02]  /*1d50*/  LEA R190, P0, R17, UR8, 0x1 ;  /* 0x0000000811be7c11 */ /* 0x000fc4000f8008ff */
[----:B------:R-:W-:Y:S02]  /*1d60*/  CS2R R28, SRZ ;  /* 0x00000000001c7805 */ /* 0x000fe4000001ff00 */
[----:B------:R-:W-:Y:S02]  /*1d70*/  LEA R192, P4, R18, UR8, 0x1 ;  /* 0x0000000812c07c11 */ /* 0x000fe4000f8808ff */
[----:B------:R-:W-:Y:S02]  /*1d80*/  CS2R R30, SRZ ;  /* 0x00000000001e7805 */ /* 0x000fe4000001ff00 */
[----:B------:R-:W-:Y:S02]  /*1d90*/  LEA R188, P6, R19, UR8, 0x1 ;  /* 0x0000000813bc7c11 */ /* 0x000fe4000f8c08ff */
[----:B------:R-:W-:Y:S02]  /*1da0*/  CS2R R32, SRZ ;  /* 0x0000000000207805 */ /* 0x000fe4000001ff00 */
[----:B------:R-:W-:-:S02]  /*1db0*/  LEA R184, P3, R21, UR8, 0x1 ;  /* 0x0000000815b87c11 */ /* 0x000fc4000f8608ff */
[----:B------:R-:W-:Y:S02]  /*1dc0*/  CS2R R34, SRZ ;  /* 0x0000000000227805 */ /* 0x000fe4000001ff00 */
[----:B------:R-:W-:Y:S02]  /*1dd0*/  LEA R0, P2, R22, UR8, 0x1 ;  /* 0x0000000816007c11 */ /* 0x000fe4000f8408ff */
[----:B------:R-:W-:Y:S02]  /*1de0*/  CS2R R36, SRZ ;  /* 0x0000000000247805 */ /* 0x000fe4000001ff00 */
[----:B------:R-:W-:Y:S01]  /*1df0*/  LEA.HI.X.SX32 R197, R16, UR9, 0x1, P1 ;  /* 0x0000000910c57c11 */ /* 0x000fe200088f0eff */
[----:B------:R-:W-:Y:S01]  /*1e00*/  IMAD R16, R164, 0xa, RZ ;  /* 0x0000000aa4107824 */ /* 0x000fe200078e02ff */
[----:B------:R-:W-:Y:S02]  /*1e10*/  SGXT R26, R26, 0x1 ;  /* 0x000000011a1a781a */ /* 0x000fe40000000200 */
[----:B------:R-:W-:-:S02]  /*1e20*/  CS2R R38, SRZ ;  /* 0x0000000000267805 */ /* 0x000fc4000001ff00 */
[----:B------:R-:W-:Y:S02]  /*1e30*/  LEA R2, P1, R11, UR8, 0x1 ;  /* 0x000000080b027c11 */ /* 0x000fe4000f8208ff */
[----:B------:R-:W-:Y:S02]  /*1e40*/  CS2R R52, SRZ ;  /* 0x0000000000347805 */ /* 0x000fe4000001ff00 */
[----:B------:R-:W-:Y:S02]  /*1e50*/  LEA R186, P5, R20, UR8, 0x1 ;  /* 0x0000000814ba7c11 */ /* 0x000fe4000f8a08ff */
[----:B------:R-:W-:Y:S02]  /*1e60*/  CS2R R54, SRZ ;  /* 0x0000000000367805 */ /* 0x000fe4000001ff00 */
[----:B------:R-:W-:Y:S01]  /*1e70*/  LEA.HI.X.SX32 R191, R17, UR9, 0x1, P0 ;  /* 0x0000000911bf7c11 */ /* 0x000fe200080f0eff */
[----:B------:R-:W-:Y:S01]  /*1e80*/  IMAD R17, R164, 0xd, RZ ;  /* 0x0000000da4117824 */ /* 0x000fe200078e02ff */
[----:B------:R-:W-:Y:S01]  /*1e90*/  LEA.HI.X.SX32 R193, R18, UR9, 0x1, P4 ;  /* 0x0000000912c17c11 */ /* 0x000fe2000a0f0eff */
[C---:B------:R-:W-:Y:S01]  /*1ea0*/  IMAD.SHL.U32 R18, R164.reuse, 0x8, RZ ;  /* 0x00000008a4127824 */ /* 0x040fe200078e00ff */
[----:B------:R-:W-:Y:S01]  /*1eb0*/  LEA.HI.X.SX32 R189, R19, UR9, 0x1, P6 ;  /* 0x0000000913bd7c11 */ /* 0x000fe2000b0f0eff */
[C---:B------:R-:W-:Y:S01]  /*1ec0*/  IMAD R19, R164.reuse, 0x7, RZ ;  /* 0x00000007a4137824 */ /* 0x040fe200078e02ff */
[----:B------:R-:W-:Y:S01]  /*1ed0*/  LEA.HI.X.SX32 R185, R21, UR9, 0x1, P3 ;  /* 0x0000000915b97c11 */ /* 0x000fe200098f0eff */
[----:B------:R-:W-:Y:S01]  /*1ee0*/  IMAD R21, R164, 0x6, RZ ;  /* 0x00000006a4157824 */ /* 0x000fe200078e02ff */
[----:B------:R-:W-:Y:S01]  /*1ef0*/  LEA.HI.X.SX32 R221, R22, UR9, 0x1, P2 ;  /* 0x0000000916dd7c11 */ /* 0x000fe200090f0eff */
[----:B------:R-:W-:Y:S01]  /*1f00*/  IMAD R22, R164, 0x9, RZ ;  /* 0x00000009a4167824 */ /* 0x000fe200078e02ff */
[----:B------:R-:W-:-:S02]  /*1f10*/  LOP3.LUT R9, R9, 0x90, R26, 0x78, !PT ;  /* 0x0000009009097812 */ /* 0x000fc400078e781a */
[----:B------:R-:W-:Y:S02]  /*1f20*/  CS2R R26, SRZ ;  /* 0x00000000001a7805 */ /* 0x000fe4000001ff00 */
[----:B------:R-:W-:Y:S01]  /*1f30*/  LEA.HI.X.SX32 R195, R11, UR9, 0x1, P1 ;  /* 0x000000090bc37c11 */ /* 0x000fe200088f0eff */
[----:B------:R-:W-:Y:S01]  /*1f40*/  IMAD.U32 R11, RZ, RZ, UR7 ;  /* 0x00000007ff0b7e24 */ /* 0x000fe2000f8e00ff */
[----:B------:R-:W-:Y:S01]  /*1f50*/  LEA.HI.X.SX32 R187, R20, UR9, 0x1, P5 ;  /* 0x0000000914bb7c11 */ /* 0x000fe2000a8f0eff */
[----:B------:R-:W-:Y:S01]  /*1f60*/  IMAD.SHL.U32 R164, R164, 0x2, RZ ;  /* 0x00000002a4a47824 */ /* 0x000fe200078e00ff */
[C---:B------:R-:W-:Y:S01]  /*1f70*/  LOP3.LUT R162, R7.reuse, 0x10, RZ, 0x3c, !PT ;  /* 0x0000001007a27812 */ /* 0x040fe200078e3cff */
[----:B------:R-:W-:Y:S01]  /*1f80*/  UMOV UR8, 0x80 ;  /* 0x0000008000087882 */ /* 0x000fe20000000000 */
[C---:B------:R-:W-:Y:S01]  /*1f90*/  LOP3.LUT R163, R7.reuse, 0x20, RZ, 0x3c, !PT ;  /* 0x0000002007a37812 */ /* 0x040fe200078e3cff */
[----:B------:R-:W-:Y:S01]  /*1fa0*/  UMOV UR9, 0x40000040 ;  /* 0x4000004000097882 */ /* 0x000fe20000000000 */
[C---:B------:R-:W-:Y:S01]  /*1fb0*/  LOP3.LUT R161, R7.reuse, 0x30, RZ, 0x3c, !PT ;  /* 0x0000003007a17812 */ /* 0x040fe200078e3cff */
[----:B------:R-:W-:Y:S01]  /*1fc0*/  UMOV UR5, URZ ;  /* 0x0000003f00057c82 */ /* 0x000fe20008000000 */
[C---:B------:R-:W-:Y:S01]  /*1fd0*/  LOP3.LUT R160, R7.reuse, 0x40, RZ, 0x3c, !PT ;  /* 0x0000004007a07812 */ /* 0x040fe200078e3cff */
[----:B------:R-:W-:Y:S01]  /*1fe0*/  UIADD3.64 UR8, UR4, UR8, URZ ;  /* 0x0000000804087297 */ /* 0x000fe2000fffe03f */
[C---:B------:R-:W-:Y:S01]  /*1ff0*/  LOP3.LUT R159, R7.reuse, 0x50, RZ, 0x3c, !PT ;  /* 0x00000050079f7812 */ /* 0x040fe200078e3cff */
[----:B------:R-:W-:Y:S01]  /*2000*/  UMOV UR18, UR10 ;  /* 0x0000000a00127c82 */ /* 0x000fe20008000000 */
[----:B------:R-:W-:-:S02]  /*2010*/  LOP3.LUT R158, R7, 0x60, RZ, 0x3c, !PT ;  /* 0x00000060079e7812 */ /* 0x000fc400078e3cff */
[----:B------:R-:W-:-:S07]  /*2020*/  LOP3.LUT R157, R7, 0x70, RZ, 0x3c, !PT ;  /* 0x00000070079d7812 */ /* 0x000fce00078e3cff */
.L_x_1:
[C---:B------:R-:W-:Y:S01]  /*2030*/  ISETP.GT.AND P0, PT, R11.reuse, 0x2, PT ;  /* 0x000000020b00780c */ /* 0x040fe20003f04270 */
[----:B------:R-:W-:Y:S01]  /*2040*/  IMAD.WIDE R168, R164, 0x2, R170 ;  /* 0x00000002a4a87825 */ /* 0x000fe200078e02aa */
[----:B------:R-:W-:Y:S01]  /*2050*/  PRMT R10, RZ, 0x7610, R10 ;  /* 0x00007610ff0a7816 */ /* 0x000fe2000000000a */
[----:B------:R-:W0:Y:S01]  /*2060*/  LDC R183, c[0x0][0x238] ;  /* 0x00008e00ffb77b82 */ /* 0x000e220000000800 */
[C---:B------:R-:W-:Y:S02]  /*2070*/  ISETP.GT.AND P3, PT, R11.reuse, 0x6, PT ;  /* 0x000000060b00780c */ /* 0x040fe40003f64270 */
[----:B------:R-:W-:Y:S02]  /*2080*/  PRMT R213, RZ, 0x7610, R213 ;  /* 0x00007610ffd57816 */ /* 0x000fe400000000d5 */
[C---:B------:R-:W-:Y:S02]  /*2090*/  ISETP.GT.AND P1, PT, R11.reuse, 0x3, PT ;  /* 0x000000030b00780c */ /* 0x040fe40003f24270 */
[----:B------:R-:W-:-:S03]  /*20a0*/  ISETP.GT.AND P2, PT, R11, 0x4, PT ;  /* 0x000000040b00780c */ /* 0x000fc60003f44270 */
[----:B------:R1:W2:Y:S01]  /*20b0*/  @P0 LDG.E.U16 R10, desc[UR12][R168.64] ;  /* 0x0000000ca80a0981 */ /* 0x0002a2000c1e1500 */
[----:B------:R-:W-:Y:S01]  /*20c0*/  ISETP.GT.AND P0, PT, R11, 0x5, PT ;  /* 0x000000050b00780c */ /* 0x000fe20003f04270 */
[----:B------:R-:W-:Y:S01]  /*20d0*/  IMAD.WIDE R172, R153, 0x2, R170 ;  /* 0x0000000299ac7825 */ /* 0x000fe200078e02aa */
[----:B------:R-:W-:Y:S02]  /*20e0*/  ISETP.GT.AND P4, PT, R11, 0x7, PT ;  /* 0x000000070b00780c */ /* 0x000fe40003f84270 */
[----:B------:R-:W-:Y:S01]  /*20f0*/  PRMT R218, RZ, 0x7610, R218 ;  /* 0x00007610ffda7816 */ /* 0x000fe200000000da */
[----:B------:R-:W-:Y:S01]  /*2100*/  IMAD.WIDE R166, R152, 0x2, R170 ;  /* 0x0000000298a67825 */ /* 0x000fe200078e02aa */
[----:B------:R-:W-:Y:S02]  /*2110*/  PRMT R222, RZ, 0x7610, R222 ;  /* 0x00007610ffde7816 */ /* 0x000fe400000000de */
[----:B------:R-:W-:Y:S01]  /*2120*/  PRMT R217, RZ, 0x7610, R217 ;  /* 0x00007610ffd97816 */ /* 0x000fe200000000d9 */
[----:B-1----:R-:W-:Y:S01]  /*2130*/  IMAD.WIDE R168, R21, 0x2, R170 ;  /* 0x0000000215a87825 */ /* 0x002fe200078e02aa */
[----:B------:R-:W-:-:S02]  /*2140*/  PRMT R214, RZ, 0x7610, R214 ;  /* 0x00007610ffd67816 */ /* 0x000fc400000000d6 */
[----:B------:R-:W3:Y:S01]  /*2150*/  @P1 LDG.E.U16 R222, desc[UR12][R166.64] ;  /* 0x0000000ca6de1981 */ /* 0x000ee2000c1e1500 */
[----:B------:R-:W-:-:S03]  /*2160*/  IMAD.WIDE R174, R23, 0x2, R170 ;  /* 0x0000000217ae7825 */ /* 0x000fc600078e02aa */
[----:B------:R1:W4:Y:S01]  /*2170*/  @P3 LDG.E.U16 R213, desc[UR12][R168.64] ;  /* 0x0000000ca8d53981 */ /* 0x000322000c1e1500 */
[----:B------:R-:W-:Y:S01]  /*2180*/  ISETP.GT.AND P3, PT, R11, 0xb, PT ;  /* 0x0000000b0b00780c */ /* 0x000fe20003f64270 */
[----:B------:R-:W-:Y:S01]  /*2190*/  IMAD.WIDE R176, R19, 0x2, R170 ;  /* 0x0000000213b07825 */ /* 0x000fe200078e02aa */
[----:B------:R-:W-:Y:S01]  /*21a0*/  PRMT R220, RZ, 0x7610, R220 ;  /* 0x00007610ffdc7816 */ /* 0x000fe200000000dc */
[----:B------:R5:W4:Y:S01]  /*21b0*/  @P0 LDG.E.U16 R218, desc[UR12][R172.64] ;  /* 0x0000000cacda0981 */ /* 0x000b22000c1e1500 */
[C---:B------:R-:W-:Y:S02]  /*21c0*/  ISETP.GT.AND P0, PT, R11.reuse, 0x8, PT ;  /* 0x000000080b00780c */ /* 0x040fe40003f04270 */
[C---:B------:R-:W-:Y:S01]  /*21d0*/  ISETP.GT.AND P1, PT, R11.reuse, 0x9, PT ;  /* 0x000000090b00780c */ /* 0x040fe20003f24270 */
[----:B------:R-:W4:Y:S01]  /*21e0*/  @P2 LDG.E.U16 R217, desc[UR12][R174.64] ;  /* 0x0000000caed92981 */ /* 0x000f22000c1e1500 */
[----:B------:R-:W-:-:S03]  /*21f0*/  ISETP.GT.AND P2, PT, R11, 0xa, PT ;  /* 0x0000000a0b00780c */ /* 0x000fc60003f44270 */
[----:B------:R0:W4:Y:S01]  /*2200*/  @P4 LDG.E.U16 R214, desc[UR12][R176.64] ;  /* 0x0000000cb0d64981 */ /* 0x000122000c1e1500 */
[----:B------:R-:W-:Y:S01]  /*2210*/  ISETP.GT.AND P4, PT, R11, 0xc, PT ;  /* 0x0000000c0b00780c */ /* 0x000fe20003f84270 */
[----:B-1----:R-:W-:Y:S01]  /*2220*/  IMAD.WIDE R168, R18, 0x2, R170 ;  /* 0x0000000212a87825 */ /* 0x002fe200078e02aa */
[----:B------:R-:W-:Y:S02]  /*2230*/  PRMT R166, RZ, 0x7610, R166 ;  /* 0x00007610ffa67816 */ /* 0x000fe400000000a6 */
[----:B------:R-:W-:Y:S01]  /*2240*/  PRMT R167, RZ, 0x7610, R167 ;  /* 0x00007610ffa77816 */ /* 0x000fe200000000a7 */
[----:B-----5:R-:W-:Y:S01]  /*2250*/  IMAD.WIDE R172, R22, 0x2, R170 ;  /* 0x0000000216ac7825 */ /* 0x020fe200078e02aa */
[----:B------:R-:W-:Y:S02]  /*2260*/  PRMT R20, RZ, 0x7610, R20 ;  /* 0x00007610ff147816 */ /* 0x000fe40000000014 */
[----:B------:R-:W-:Y:S01]  /*2270*/  PRMT R215, RZ, 0x7610, R215 ;  /* 0x00007610ffd77816 */ /* 0x000fe200000000d7 */
[--C-:B0-----:R-:W-:Y:S01]  /*2280*/  IMAD.WIDE R176, R15, 0x2, R170.reuse ;  /* 0x000000020fb07825 */ /* 0x101fe200078e02aa */
[----:B------:R0:W5:Y:S04]  /*2290*/  @P0 LDG.E.U16 R166, desc[UR12][R168.64] ;  /* 0x0000000ca8a60981 */ /* 0x000168000c1e1500 */
[----:B------:R-:W4:Y:S01]  /*22a0*/  @P3 LDG.E.U16 R220, desc[UR12][R176.64] ;  /* 0x0000000cb0dc3981 */ /* 0x000f22000c1e1500 */
[----:B------:R-:W-:Y:S01]  /*22b0*/  ISETP.GT.AND P3, PT, R11, 0xe, PT ;  /* 0x0000000e0b00780c */ /* 0x000fe20003f64270 */
[----:B------:R-:W-:-:S04]  /*22c0*/  IMAD.WIDE R174, R16, 0x2, R170 ;  /* 0x0000000210ae7825 */ /* 0x000fc800078e02aa */
[----:B------:R-:W-:Y:S01]  /*22d0*/  IMAD.WIDE R178, R14, 0x2, R170 ;  /* 0x000000020eb27825 */ /* 0x000fe200078e02aa */
[----:B------:R-:W2:Y:S01]  /*22e0*/  @P1 LDG.E.U16 R167, desc[UR12][R172.64] ;  /* 0x0000000caca71981 */ /* 0x000ea2000c1e1500 */
[----:B0-----:R-:W-:Y:S02]  /*22f0*/  PRMT R169, RZ, 0x7610, R169 ;  /* 0x00007610ffa97816 */ /* 0x001fe400000000a9 */
[C---:B------:R-:W-:Y:S01]  /*2300*/  ISETP.GT.AND P1, PT, R11.reuse, 0xd, PT ;  /* 0x0000000d0b00780c */ /* 0x040fe20003f24270 */
[----:B------:R0:W3:Y:S01]  /*2310*/  @P2 LDG.E.U16 R20, desc[UR12][R174.64] ;  /* 0x0000000cae142981 */ /* 0x0000e2000c1e1500 */
[C---:B------:R-:W-:Y:S02]  /*2320*/  ISETP.GT.AND P2, PT, R11.reuse, 0x1, PT ;  /* 0x000000010b00780c */ /* 0x040fe40003f44270 */
[C---:B------:R-:W-:Y:S01]  /*2330*/  ISETP.GT.AND P0, PT, R11.reuse, RZ, PT ;  /* 0x000000ff0b00720c */ /* 0x040fe20003f04270 */
[----:B------:R-:W4:Y:S01]  /*2340*/  @P4 LDG.E.U16 R215, desc[UR12][R178.64] ;  /* 0x0000000cb2d74981 */ /* 0x000f22000c1e1500 */
[----:B------:R-:W-:Y:S01]  /*2350*/  ISETP.GT.AND P4, PT, R11, 0xf, PT ;  /* 0x0000000f0b00780c */ /* 0x000fe20003f84270 */
[----:B0-----:R-:W-:Y:S01]  /*2360*/  IMAD.WIDE R174, R13, 0x2, R170 ;  /* 0x000000020dae7825 */ /* 0x001fe200078e02aa */
[----:B------:R-:W-:-:S02]  /*2370*/  PRMT R165, RZ, 0x7610, R165 ;  /* 0x00007610ffa57816 */ /* 0x000fc400000000a5 */
[----:B------:R-:W-:Y:S02]  /*2380*/  PRMT R216, RZ, 0x7610, R216 ;  /* 0x00007610ffd87816 */ /* 0x000fe400000000d8 */
[----:B------:R0:W4:Y:S01]  /*2390*/  @P3 LDG.E.U16 R169, desc[UR12][R174.64] ;  /* 0x0000000caea93981 */ /* 0x000122000c1e1500 */
[----:B------:R-:W-:Y:S01]  /*23a0*/  PRMT R212, RZ, 0x7610, R212 ;  /* 0x00007610ffd47816 */ /* 0x000fe200000000d4 */
[----:B------:R-:W-:-:S04]  /*23b0*/  IMAD.WIDE R172, R17, 0x2, R170 ;  /* 0x0000000211ac7825 */ /* 0x000fc800078e02aa */
[----:B------:R-:W-:Y:S01]  /*23c0*/  IMAD.WIDE R180, R12, 0x2, R170 ;  /* 0x000000020cb47825 */ /* 0x000fe200078e02aa */
[----:B------:R1:W4:Y:S03]  /*23d0*/  @P1 LDG.E.U16 R216, desc[UR12][R172.64] ;  /* 0x0000000cacd81981 */ /* 0x000326000c1e1500 */
[--C-:B0-----:R-:W-:Y:S01]  /*23e0*/  IMAD.MOV.U32 R174, RZ, RZ, R2.reuse ;  /* 0x000000ffffae7224 */ /* 0x101fe200078e0002 */
[----:B------:R-:W-:Y:S01]  /*23f0*/  PRMT R2, RZ, 0x7610, R2 ;  /* 0x00007610ff027816 */ /* 0x000fe20000000002 */
[----:B------:R-:W-:Y:S01]  /*2400*/  IMAD.WIDE R182, R183, 0x2, R170 ;  /* 0x00000002b7b67825 */ /* 0x000fe200078e02aa */
[----:B------:R0:W4:Y:S04]  /*2410*/  @P4 LDG.E.U16 R212, desc[UR12][R180.64] ;  /* 0x0000000cb4d44981 */ /* 0x000128000c1e1500 */
[----:B------:R0:W2:Y:S04]  /*2420*/  @P2 LDG.E.U16 R165, desc[UR12][R182.64] ;  /* 0x0000000cb6a52981 */ /* 0x0000a8000c1e1500 */
[----:B------:R-:W3:Y:S01]  /*2430*/  @P0 LDG.E.U16 R2, desc[UR12][R170.64] ;  /* 0x0000000caa020981 */ /* 0x000ee2000c1e1500 */
[----:B------:R-:W-:Y:S01]  /*2440*/  BAR.SYNC.DEFER_BLOCKING 0x0 ;  /* 0x0000000000007b1d */ /* 0x000fe20000010000 */
[----:B------:R-:W-:Y:S01]  /*2450*/  ISETP.GE.AND P1, PT, R4, R11, PT ;  /* 0x0000000b0400720c */ /* 0x000fe20003f26270 */
[----:B-1----:R-:W-:-:S02]  /*2460*/  IMAD.MOV.U32 R172, RZ, RZ, R0 ;  /* 0x000000ffffac7224 */ /* 0x002fc400078e0000 */
[----:B------:R-:W-:Y:S02]  /*2470*/  IMAD.MOV.U32 R173, RZ, RZ, R221 ;  /* 0x000000ffffad7224 */ /* 0x000fe400078e00dd */
[----:B------:R-:W-:Y:S01]  /*2480*/  IMAD.MOV.U32 R175, RZ, RZ, R195 ;  /* 0x000000ffffaf7224 */ /* 0x000fe200078e00c3 */
[----:B------:R-:W-:Y:S01]  /*2490*/  PRMT R0, RZ, 0x7610, R0 ;  /* 0x00007610ff007816 */ /* 0x000fe20000000000 */
[----:B------:R-:W-:Y:S01]  /*24a0*/  IMAD.WIDE R178, R155, 0x2, R172 ;  /* 0x000000029bb27825 */ /* 0x000fe200078e02ac */
[----:B------:R-:W-:-:S03]  /*24b0*/  PRMT R168, RZ, 0x7610, R168 ;  /* 0x00007610ffa87816 */ /* 0x000fc600000000a8 */
[----:B------:R-:W-:Y:S01]  /*24c0*/  IMAD.WIDE R176, R155, 0x2, R174 ;  /* 0x000000029bb07825 */ /* 0x000fe200078e02ae */
[----:B------:R-:W-:-:S03]  /*24d0*/  PRMT R226, RZ, 0x7610, R226 ;  /* 0x00007610ffe27816 */ /* 0x000fc600000000e2 */
[----:B0-----:R-:W-:Y:S02]  /*24e0*/  IMAD.MOV.U32 R180, RZ, RZ, R188 ;  /* 0x000000ffffb47224 */ /* 0x001fe400078e00bc */
[----:B------:R-:W-:Y:S02]  /*24f0*/  IMAD.MOV.U32 R181, RZ, RZ, R189 ;  /* 0x000000ffffb57224 */ /* 0x000fe400078e00bd */
[----:B------:R-:W-:Y:S02]  /*2500*/  IMAD.MOV.U32 R182, RZ, RZ, R186 ;  /* 0x000000ffffb67224 */ /* 0x000fe400078e00ba */
[----:B------:R-:W-:Y:S01]  /*2510*/  IMAD.MOV.U32 R183, RZ, RZ, R187 ;  /* 0x000000ffffb77224 */ /* 0x000fe200078e00bb */
[----:B------:R0:W4:Y:S04]  /*2520*/  @!P1 LDG.E.U16 R0, desc[UR12][R176.64] ;  /* 0x0000000cb0009981 */ /* 0x000128000c1e1500 */
[----:B------:R1:W4:Y:S01]  /*2530*/  @!P1 LDG.E.U16 R168, desc[UR12][R178.64] ;  /* 0x0000000cb2a89981 */ /* 0x000322000c1e1500 */
[----:B------:R-:W-:Y:S01]  /*2540*/  PRMT R228, RZ, 0x7610, R228 ;  /* 0x00007610ffe47816 */ /* 0x000fe200000000e4 */
[----:B------:R-:W-:Y:S01]  /*2550*/  IMAD.WIDE R188, R155, 0x2, R182 ;  /* 0x000000029bbc7825 */ /* 0x000fe200078e02b6 */
[----:B------:R-:W-:-:S03]  /*2560*/  PRMT R230, RZ, 0x7610, R230 ;  /* 0x00007610ffe67816 */ /* 0x000fc600000000e6 */
[----:B0-----:R-:W-:Y:S01]  /*2570*/  IMAD.MOV.U32 R176, RZ, RZ, R190 ;  /* 0x000000ffffb07224 */ /* 0x001fe200078e00be */
[----:B------:R-:W-:Y:S01]  /*2580*/  PRMT R232, RZ, 0x7610, R232 ;  /* 0x00007610ffe87816 */ /* 0x000fe200000000e8 */
[----:B------:R-:W-:Y:S01]  /*2590*/  IMAD.MOV.U32 R177, RZ, RZ, R191 ;  /* 0x000000ffffb17224 */ /* 0x000fe200078e00bf */
[----:B------:R-:W-:Y:S01]  /*25a0*/  PRMT R224, RZ, 0x7610, R224 ;  /* 0x00007610ffe07816 */ /* 0x000fe200000000e0 */
[----:B-1----:R-:W-:Y:S01]  /*25b0*/  IMAD.MOV.U32 R178, RZ, RZ, R192 ;  /* 0x000000ffffb27224 */ /* 0x002fe200078e00c0 */
[----:B------:R0:W4:Y:S01]  /*25c0*/  @!P1 LDG.E.U16 R226, desc[UR12][R188.64] ;  /* 0x0000000cbce29981 */ /* 0x000122000c1e1500 */
[----:B------:R-:W-:Y:S02]  /*25d0*/  IMAD.MOV.U32 R179, RZ, RZ, R193 ;  /* 0x000000ffffb37224 */ /* 0x000fe400078e00c1 */
[----:B------:R-:W-:-:S04]  /*25e0*/  IMAD.WIDE R190, R155, 0x2, R180 ;  /* 0x000000029bbe7825 */ /* 0x000fc800078e02b4 */
[C---:B------:R-:W-:Y:S01]  /*25f0*/  IMAD.WIDE R192, R155.reuse, 0x2, R178 ;  /* 0x000000029bc07825 */ /* 0x040fe200078e02b2 */
[----:B------:R1:W4:Y:S03]  /*2600*/  @!P1 LDG.E.U16 R228, desc[UR12][R190.64] ;  /* 0x0000000cbee49981 */ /* 0x000326000c1e1500 */
[C---:B------:R-:W-:Y:S01]  /*2610*/  IMAD.WIDE R194, R155.reuse, 0x2, R176 ;  /* 0x000000029bc27825 */ /* 0x040fe200078e02b0 */
[----:B------:R1:W4:Y:S03]  /*2620*/  @!P1 LDG.E.U16 R230, desc[UR12][R192.64] ;  /* 0x0000000cc0e69981 */ /* 0x000326000c1e1500 */
[----:B------:R-:W-:Y:S01]  /*2630*/  IMAD.WIDE R186, R155, 0x2, R184 ;  /* 0x000000029bba7825 */ /* 0x000fe200078e02b8 */
[----:B------:R1:W4:Y:S03]  /*2640*/  @!P1 LDG.E.U16 R232, desc[UR12][R194.64] ;  /* 0x0000000cc2e89981 */ /* 0x000326000c1e1500 */
[----:B0-----:R-:W-:Y:S01]  /*2650*/  IMAD.MOV.U32 R188, RZ, RZ, R202 ;  /* 0x000000ffffbc7224 */ /* 0x001fe200078e00ca */
[----:B------:R0:W4:Y:S01]  /*2660*/  @!P1 LDG.E.U16 R224, desc[UR12][R186.64] ;  /* 0x0000000cbae09981 */ /* 0x000122000c1e1500 */
[----:B------:R-:W-:-:S02]  /*2670*/  IMAD.MOV.U32 R189, RZ, RZ, R203 ;  /* 0x000000ffffbd7224 */ /* 0x000fc400078e00cb */
[----:B-1----:R-:W-:Y:S02]  /*2680*/  IMAD.MOV.U32 R190, RZ, RZ, R208 ;  /* 0x000000ffffbe7224 */ /* 0x002fe400078e00d0 */
[----:B------:R-:W-:Y:S02]  /*2690*/  IMAD.MOV.U32 R191, RZ, RZ, R209 ;  /* 0x000000ffffbf7224 */ /* 0x000fe400078e00d1 */
[----:B------:R-:W-:Y:S02]  /*26a0*/  IMAD.MOV.U32 R192, RZ, RZ, R200 ;  /* 0x000000ffffc07224 */ /* 0x000fe400078e00c8 */
[----:B------:R-:W-:Y:S02]  /*26b0*/  IMAD.MOV.U32 R193, RZ, RZ, R201 ;  /* 0x000000ffffc17224 */ /* 0x000fe400078e00c9 */
[----:B------:R-:W-:Y:S02]  /*26c0*/  IMAD.MOV.U32 R194, RZ, RZ, R196 ;  /* 0x000000ffffc27224 */ /* 0x000fe400078e00c4 */
[----:B------:R-:W-:Y:S01]  /*26d0*/  IMAD.MOV.U32 R195, RZ, RZ, R197 ;  /* 0x000000ffffc37224 */ /* 0x000fe200078e00c5 */
[----:B------:R-:W-:Y:S01]  /*26e0*/  PRMT R236, RZ, 0x7610, R236 ;  /* 0x00007610ffec7816 */ /* 0x000fe200000000ec */
[----:B0-----:R-:W-:Y:S01]  /*26f0*/  IMAD.MOV.U32 R186, RZ, RZ, R198 ;  /* 0x000000ffffba7224 */ /* 0x001fe200078e00c6 */
[----:B------:R-:W-:Y:S01]  /*2700*/  PRMT R238, RZ, 0x7610, R238 ;  /* 0x00007610ffee7816 */ /* 0x000fe200000000ee */
[----:B------:R-:W-:Y:S01]  /*2710*/  IMAD.MOV.U32 R187, RZ, RZ, R199 ;  /* 0x000000ffffbb7224 */ /* 0x000fe200078e00c7 */
[----:B------:R-:W-:Y:S01]  /*2720*/  PRMT R240, RZ, 0x7610, R240 ;  /* 0x00007610fff07816 */ /* 0x000fe200000000f0 */
[----:B------:R-:W-:Y:S01]  /*2730*/  IMAD.WIDE R196, R155, 0x2, R194 ;  /* 0x000000029bc47825 */ /* 0x000fe200078e02c2 */
[----:B------:R-:W-:-:S03]  /*2740*/  PRMT R242, RZ, 0x7610, R242 ;  /* 0x00007610fff27816 */ /* 0x000fc600000000f2 */
[C---:B------:R-:W-:Y:S01]  /*2750*/  IMAD.WIDE R198, R155.reuse, 0x2, R192 ;  /* 0x000000029bc67825 */ /* 0x040fe200078e02c0 */
[----:B------:R-:W-:Y:S01]  /*2760*/  PRMT R244, RZ, 0x7610, R244 ;  /* 0x00007610fff47816 */ /* 0x000fe200000000f4 */
[----:B------:R0:W4:Y:S02]  /*2770*/  @!P1 LDG.E.U16 R236, desc[UR12][R196.64] ;  /* 0x0000000cc4ec9981 */ /* 0x000124000c1e1500 */
[C---:B------:R-:W-:Y:S02]  /*2780*/  IMAD.WIDE R200, R155.reuse, 0x2, R190 ;  /* 0x000000029bc87825 */ /* 0x040fe400078e02be */
[----:B------:R1:W4:Y:S02]  /*2790*/  @!P1 LDG.E.U16 R238, desc[UR12][R198.64] ;  /* 0x0000000cc6ee9981 */ /* 0x000324000c1e1500 */
[C---:B------:R-:W-:Y:S02]  /*27a0*/  IMAD.WIDE R202, R155.reuse, 0x2, R188 ;  /* 0x000000029bca7825 */ /* 0x040fe400078e02bc */
[----:B------:R1:W4:Y:S02]  /*27b0*/  @!P1 LDG.E.U16 R240, desc[UR12][R200.64] ;  /* 0x0000000cc8f09981 */ /* 0x000324000c1e1500 */
[----:B------:R-:W-:-:S02]  /*27c0*/  IMAD.WIDE R208, R155, 0x2, R186 ;  /* 0x000000029bd07825 */ /* 0x000fc400078e02ba */
[----:B------:R1:W4:Y:S02]  /*27d0*/  @!P1 LDG.E.U16 R242, desc[UR12][R202.64] ;  /* 0x0000000ccaf29981 */ /* 0x000324000c1e1500 */
[----:B0-----:R-:W-:Y:S02]  /*27e0*/  IMAD.MOV.U32 R196, RZ, RZ, R210 ;  /* 0x000000ffffc47224 */ /* 0x001fe400078e00d2 */
[----:B------:R-:W-:Y:S01]  /*27f0*/  IMAD.MOV.U32 R197, RZ, RZ, R211 ;  /* 0x000000ffffc57224 */ /* 0x000fe200078e00d3 */
[----:B------:R0:W4:Y:S01]  /*2800*/  @!P1 LDG.E.U16 R244, desc[UR12][R208.64] ;  /* 0x0000000cd0f49981 */ /* 0x000122000c1e1500 */
[----:B-1----:R-:W-:Y:S02]  /*2810*/  IMAD.MOV.U32 R198, RZ, RZ, R234 ;  /* 0x000000ffffc67224 */ /* 0x002fe400078e00ea */
[----:B------:R-:W-:Y:S02]  /*2820*/  IMAD.MOV.U32 R199, RZ, RZ, R219 ;  /* 0x000000ffffc77224 */ /* 0x000fe400078e00db */
[----:B------:R-:W-:-:S02]  /*2830*/  IMAD.MOV.U32 R200, RZ, RZ, R206 ;  /* 0x000000ffffc87224 */ /* 0x000fc400078e00ce */
[----:B------:R-:W-:Y:S02]  /*2840*/  IMAD.MOV.U32 R201, RZ, RZ, R207 ;  /* 0x000000ffffc97224 */ /* 0x000fe400078e00cf */
[----:B------:R-:W-:Y:S02]  /*2850*/  IMAD.MOV.U32 R202, RZ, RZ, R204 ;  /* 0x000000ffffca7224 */ /* 0x000fe400078e00cc */
[----:B------:R-:W-:Y:S01]  /*2860*/  IMAD.MOV.U32 R203, RZ, RZ, R205 ;  /* 0x000000ffffcb7224 */ /* 0x000fe200078e00cd */
[----:B------:R-:W-:Y:S01]  /*2870*/  PRMT R234, RZ, 0x7610, R234 ;  /* 0x00007610ffea7816 */ /* 0x000fe200000000ea */
[C---:B------:R-:W-:Y:S01]  /*2880*/  IMAD.WIDE R206, R155.reuse, 0x2, R200 ;  /* 0x000000029bce7825 */ /* 0x040fe200078e02c8 */
[----:B------:R-:W-:Y:S02]  /*2890*/  PRMT R246, RZ, 0x7610, R246 ;  /* 0x00007610fff67816 */ /* 0x000fe400000000f6 */
[----:B------:R-:W-:Y:S01]  /*28a0*/  PRMT R248, RZ, 0x7610, R248 ;  /* 0x00007610fff87816 */ /* 0x000fe200000000f8 */
[----:B------:R-:W-:Y:S01]  /*28b0*/  IMAD.WIDE R204, R155, 0x2, R202 ;  /* 0x000000029bcc7825 */ /* 0x000fe200078e02ca */
[----:B------:R-:W-:-:S02]  /*28c0*/  PRMT R250, RZ, 0x7610, R250 ;  /* 0x00007610fffa7816 */ /* 0x000fc400000000fa */
[----:B------:R-:W4:Y:S01]  /*28d0*/  @!P1 LDG.E.U16 R246, desc[UR12][R206.64] ;  /* 0x0000000ccef69981 */ /* 0x000f22000c1e1500 */
[----:B0-----:R-:W-:-:S03]  /*28e0*/  IMAD.WIDE R208, R155, 0x2, R198 ;  /* 0x000000029bd07825 */ /* 0x001fc600078e02c6 */
[----:B------:R-:W4:Y:S01]  /*28f0*/  @!P1 LDG.E.U16 R234, desc[UR12][R204.64] ;  /* 0x0000000cccea9981 */ /* 0x000f22000c1e1500 */
[----:B------:R-:W-:-:S03]  /*2900*/  IMAD.WIDE R210, R155, 0x2, R196 ;  /* 0x000000029bd27825 */ /* 0x000fc600078e02c4 */
[----:B------:R-:W4:Y:S04]  /*2910*/  @!P1 LDG.E.U16 R248, desc[UR12][R208.64] ;  /* 0x0000000cd0f89981 */ /* 0x000f28000c1e1500 */
[----:B------:R-:W4:Y:S01]  /*2920*/  @!P1 LDG.E.U16 R250, desc[UR12][R210.64] ;  /* 0x0000000cd2fa9981 */ /* 0x000f22000c1e1500 */
[----:B------:R-:W-:Y:S01]  /*2930*/  UMOV UR16, UR4 ;  /* 0x0000000400107c82 */ /* 0x000fe20008000000 */
[----:B------:R-:W-:Y:S01]  /*2940*/  UMOV UR17, 0x40000040 ;  /* 0x4000004000117882 */ /* 0x000fe20000000000 */
[----:B------:R-:W-:Y:S01]  /*2950*/  UMOV UR10, UR18 ;  /* 0x00000012000a7c82 */ /* 0x000fe20008000000 */
[----:B------:R-:W-:Y:S01]  /*2960*/  UMOV UR11, UR19 ;  /* 0x00000013000b7c82 */ /* 0x000fe20008000000 */
[----:B-----5:R-:W-:Y:S04]  /*2970*/  STS.U16 [R7+UR6+0x400], R166 ;  /* 0x000400a607007988 */ /* 0x020fe80008000406 */
[----:B---3--:R-:W-:Y:S04]  /*2980*/  STS.U16 [R7+UR6], R2 ;  /* 0x0000000207007988 */ /* 0x008fe80008000406 */
[----:B--2---:R-:W-:Y:S04]  /*2990*/  STS.U16 [R162+UR6+0x80], R165 ;  /* 0x000080a5a2007988 */ /* 0x004fe80008000406 */
[----:B------:R-:W-:Y:S04]  /*29a0*/  STS.U16 [R162+UR6+0x480], R167 ;  /* 0x000480a7a2007988 */ /* 0x000fe80008000406 */
[----:B------:R-:W-:Y:S04]  /*29b0*/  STS.U16 [R163+UR6+0x100], R10 ;  /* 0x0001000aa3007988 */ /* 0x000fe80008000406 */
[----:B------:R-:W-:Y:S04]  /*29c0*/  STS.U16 [R163+UR6+0x500], R20 ;  /* 0x00050014a3007988 */ /* 0x000fe80008000406 */
[----:B------:R-:W-:Y:S04]  /*29d0*/  STS.U16 [R161+UR6+0x180], R222 ;  /* 0x000180dea1007988 */ /* 0x000fe80008000406 */
[----:B----4-:R-:W-:Y:S04]  /*29e0*/  STS.U16 [R161+UR6+0x580], R220 ;  /* 0x000580dca1007988 */ /* 0x010fe80008000406 */
[----:B------:R-:W-:Y:S04]  /*29f0*/  STS.U16 [R160+UR6+0x200], R217 ;  /* 0x000200d9a0007988 */ /* 0x000fe80008000406 */
[----:B------:R-:W-:Y:S04]  /*2a00*/  STS.U16 [R160+UR6+0x600], R215 ;  /* 0x000600d7a0007988 */ /* 0x000fe80008000406 */
[----:B------:R0:W-:Y:S04]  /*2a10*/  STS.U16 [R159+UR6+0x280], R218 ;  /* 0x000280da9f007988 */ /* 0x0001e80008000406 */
[----:B------:R-:W-:Y:S04]  /*2a20*/  STS.U16 [R159+UR6+0x680], R216 ;  /* 0x000680d89f007988 */ /* 0x000fe80008000406 */
        /* <DEDUP_REMOVED lines=17> */
[----:B------:R1:W-:Y:S04]  /*2b40*/  STS.U16 [R9+UR6+0x1c00], R234 ;  /* 0x001c00ea09007988 */ /* 0x0003e80008000406 */
[----:B------:R2:W-:Y:S04]  /*2b50*/  STS.U16 [R9+UR6+0x1e00], R248 ;  /* 0x001e00f809007988 */ /* 0x0005e80008000406 */
[----:B------:R2:W-:Y:S01]  /*2b60*/  STS.U16 [R9+UR6+0x1f00], R250 ;  /* 0x001f00fa09007988 */ /* 0x0005e20008000406 */
[----:B------:R3:W-:Y:S06]  /*2b70*/  MEMBAR.ALL.CTA ;  /* 0x0000000000007992 */ /* 0x0007ec0000008000 */
[----:B---3--:R-:W3:Y:S02]  /*2b80*/  FENCE.VIEW.ASYNC.S ;  /* 0x00000000000073c6 */ /* 0x008ee40000000000 */
[----:B---3--:R-:W-:Y:S06]  /*2b90*/  BAR.SYNC.DEFER_BLOCKING 0x0 ;  /* 0x0000000000007b1d */ /* 0x008fec0000010000 */
[----:B------:R-:W-:-:S06]  /*2ba0*/  WARPGROUP.ARRIVE ;  /* 0x00000000000079c5 */ /* 0x000fcc0000000000 */
[----:B------:R-:W-:-:S12]  /*2bb0*/  HGMMA.64x128x16.F32 R88, gdesc[UR16].tnspA, R88 ;  /* 0x21e00000105879f0 */ /* 0x000fd80008700858 */
[----:B------:R-:W-:Y:S01]  /*2bc0*/  HGMMA.64x128x16.F32 R24, gdesc[UR8].tnspA, R24, gsb0 ;  /* 0x21e00000081879f0 */ /* 0x000fe20008000818 */
[----:B------:R-:W-:-:S05]  /*2bd0*/  VIADD R154, R154, 0xffffffff ;  /* 0xffffffff9a9a7836 */ /* 0x000fca0000000000 */
[----:B------:R-:W-:Y:S01]  /*2be0*/  ISETP.NE.U32.AND P0, PT, R154, RZ, PT ;  /* 0x000000ff9a00720c */ /* 0x000fe20003f05070 */
[----:B0-----:R-:W-:-:S04]  /*2bf0*/  IMAD.WIDE R218, R156, 0x2, R198 ;  /* 0x000000029cda7825 */ /* 0x001fc800078e02c6 */
[----:B------:R-:W-:-:S04]  /*2c00*/  IMAD.WIDE R172, R156, 0x2, R172 ;  /* 0x000000029cac7825 */ /* 0x000fc800078e02ac */
        /* <DEDUP_REMOVED lines=9> */
[----:B-1----:R-:W-:Y:S02]  /*2ca0*/  IMAD.MOV.U32 R234, RZ, RZ, R218 ;  /* 0x000000ffffea7224 */ /* 0x002fe400078e00da */
[----:B------:R-:W-:-:S04]  /*2cb0*/  IMAD.WIDE R190, R156, 0x2, R176 ;  /* 0x000000029cbe7825 */ /* 0x000fc800078e02b0 */
[----:B------:R-:W-:-:S04]  /*2cc0*/  IMAD.WIDE R192, R156, 0x2, R178 ;  /* 0x000000029cc07825 */ /* 0x000fc800078e02b2 */
[----:B------:R-:W-:-:S04]  /*2cd0*/  IMAD.WIDE R188, R156, 0x2, R180 ;  /* 0x000000029cbc7825 */ /* 0x000fc800078e02b4 */
[----:B------:R-:W-:-:S04]  /*2ce0*/  IMAD.WIDE R186, R156, 0x2, R182 ;  /* 0x000000029cba7825 */ /* 0x000fc800078e02b6 */
[----:B------:R-:W-:-:S04]  /*2cf0*/  IMAD.WIDE R184, R156, 0x2, R184 ;  /* 0x000000029cb87825 */ /* 0x000fc800078e02b8 */
[----:B------:R-:W-:-:S04]  /*2d00*/  IMAD.WIDE R170, R8, 0x2, R170 ;  /* 0x0000000208aa7825 */ /* 0x000fc800078e02aa */
[----:B------:R-:W-:Y:S02]  /*2d10*/  IMAD.MOV.U32 R0, RZ, RZ, R172 ;  /* 0x000000ffff007224 */ /* 0x000fe400078e00ac */
[----:B------:R-:W-:Y:S02]  /*2d20*/  IMAD.MOV.U32 R221, RZ, RZ, R173 ;  /* 0x000000ffffdd7224 */ /* 0x000fe400078e00ad */
[----:B------:R-:W-:Y:S02]  /*2d30*/  IMAD.MOV.U32 R2, RZ, RZ, R174 ;  /* 0x000000ffff027224 */ /* 0x000fe400078e00ae */
[----:B------:R-:W-:Y:S02]  /*2d40*/  IMAD.MOV.U32 R195, RZ, RZ, R175 ;  /* 0x000000ffffc37224 */ /* 0x000fe400078e00af */
[----:B------:R-:W-:Y:S01]  /*2d50*/  VIADD R11, R11, 0xfffffff0 ;  /* 0xfffffff00b0b7836 */ /* 0x000fe20000000000 */
[----:B------:R-:W-:Y:S02]  /*2d60*/  WARPGROUP.DEPBAR.LE gsb0, 0x0 ;  /* 0x00008000000079c5 */ /* 0x000fe40000010000 */
[----:B--2---:R-:W-:Y:S05]  /*2d70*/  @P0 BRA `(.L_x_1) ;  /* 0xfffffff000ac0947 */ /* 0x004fea000383ffff */
[----:B------:R-:W-:Y:S02]  /*2d80*/  F2FP.F16.F32.PACK_AB R67, R67, R66 ;  /* 0x000000424343723e */ /* 0x000fe400000000ff */
[----:B------:R-:W-:Y:S02]  /*2d90*/  F2FP.F16.F32.PACK_AB R66, R65, R64 ;  /* 0x000000404142723e */ /* 0x000fe400000000ff */
[----:B------:R-:W-:Y:S02]  /*2da0*/  F2FP.F16.F32.PACK_AB R64, R129, R128 ;  /* 0x000000808140723e */ /* 0x000fe400000000ff */
[----:B------:R-:W-:Y:S02]  /*2db0*/  F2FP.F16.F32.PACK_AB R87, R87, R86 ;  /* 0x000000565757723e */ /* 0x000fe400000000ff */
[----:B------:R-:W-:Y:S02]  /*2dc0*/  F2FP.F16.F32.PACK_AB R83, R83, R82 ;  /* 0x000000525353723e */ /* 0x000fe400000000ff */
[----:B------:R-:W-:-:S02]  /*2dd0*/  F2FP.F16.F32.PACK_AB R79, R79, R78 ;  /* 0x0000004e4f4f723e */ /* 0x000fc400000000ff */
        /* <DEDUP_REMOVED lines=57> */
[----:B------:R-:W-:-:S07]  /*3170*/  F2FP.F16.F32.PACK_AB R24, R89, R88 ;  /* 0x000000585918723e */ /* 0x000fce00000000ff */
.L_x_0:
[----:B------:R-:W0:Y:S01]  /*3180*/  S2R R2, SR_TID.X ;  /* 0x0000000000027919 */ /* 0x000e220000002100 */
[----:B------:R-:W-:Y:S01]  /*3190*/  ULDC.64 UR4, c[0x0][0x228] ;  /* 0x00008a0000047ab9 */ /* 0x000fe20000000a00 */
[C---:B------:R-:W-:Y:S01]  /*31a0*/  VIADD R0, R5.reuse, 0x1 ;  /* 0x0000000105007836 */ /* 0x040fe20000000000 */
[----:B------:R-:W-:Y:S01]  /*31b0*/  BAR.SYNC.DEFER_BLOCKING 0x0 ;  /* 0x0000000000007b1d */ /* 0x000fe20000010000 */
[----:B------:R-:W-:Y:S01]  /*31c0*/  ISETP.GE.AND P0, PT, R6, UR4, PT ;  /* 0x0000000406007c0c */ /* 0x000fe2000bf06270 */
[C---:B------:R-:W-:Y:S01]  /*31d0*/  VIADD R9, R5.reuse, 0x2 ;  /* 0x0000000205097836 */ /* 0x040fe20000000000 */
[----:B------:R-:W-:Y:S01]  /*31e0*/  LEA R4, R4, UR6, 0x4 ;  /* 0x0000000604047c11 */ /* 0x000fe2000f8e20ff */
[----:B------:R-:W-:Y:S01]  /*31f0*/  VIADD R8, R5, 0x3 ;  /* 0x0000000305087836 */ /* 0x000fe20000000000 */
[----:B------:R-:W-:Y:S01]  /*3200*/  LEA R3, R3, UR6, 0x4 ;  /* 0x0000000603037c11 */ /* 0x000fe2000f8e20ff */
[----:B------:R-:W-:Y:S01]  /*3210*/  ULDC UR4, c[0x0][0x22c] ;  /* 0x00008b0000047ab9 */ /* 0x000fe20000000800 */
[----:B------:R-:W-:Y:S01]  /*3220*/  ULDC UR7, c[0x0][0x22c] ;  /* 0x00008b0000077ab9 */ /* 0x000fe20000000800 */
[----:B------:R-:W-:Y:S01]  /*3230*/  ISETP.LT.AND P4, PT, R0, UR4, !P0 ;  /* 0x0000000400007c0c */ /* 0x000fe2000c781270 */
[----:B------:R-:W-:Y:S01]  /*3240*/  ULDC UR4, c[0x0][0x22c] ;  /* 0x00008b0000047ab9 */ /* 0x000fe20000000800 */
[----:B------:R-:W-:Y:S01]  /*3250*/  ISETP.LT.AND P1, PT, R8, UR7, !P0 ;  /* 0x0000000708007c0c */ /* 0x000fe2000c721270 */
[----:B------:R-:W-:Y:S01]  /*3260*/  ULDC.64 UR6, c[0x0][0x220] ;  /* 0x0000880000067ab9 */ /* 0x000fe20000000a00 */
[----:B------:R-:W-:Y:S01]  /*3270*/  ISETP.LT.AND P2, PT, R9, UR4, !P0 ;  /* 0x0000000409007c0c */ /* 0x000fe2000c741270 */
[----:B------:R-:W-:Y:S01]  /*3280*/  ULDC UR4, c[0x0][0x22c] ;  /* 0x00008b0000047ab9 */ /* 0x000fe20000000800 */
[----:B------:R-:W-:Y:S01]  /*3290*/  ISETP.LT.AND P5, PT, R5, UR5, !P0 ;  /* 0x0000000505007c0c */ /* 0x000fe2000c7a1270 */
[----:B------:R-:W-:Y:S01]  /*32a0*/  ULDC UR5, c[0x0][0x22c] ;  /* 0x00008b0000057ab9 */ /* 0x000fe20000000800 */
[----:B0-----:R-:W-:-:S02]  /*32b0*/  IMAD.SHL.U32 R0, R2, 0x8, RZ ;  /* 0x0000000802007824 */ /* 0x001fc400078e00ff */
[----:B------:R-:W-:-:S03]  /*32c0*/  IMAD.SHL.U32 R2, R2, 0x40, RZ ;  /* 0x0000004002027824 */ /* 0x000fc600078e00ff */
[----:B------:R-:W-:Y:S02]  /*32d0*/  LOP3.LUT R0, R0, 0x300, RZ, 0xc0, !PT ;  /* 0x0000030000007812 */ /* 0x000fe400078ec0ff */
[----:B------:R-:W-:Y:S01]  /*32e0*/  LOP3.LUT R7, R2, 0x400, RZ, 0xc0, !PT ;  /* 0x0000040002077812 */ /* 0x000fe200078ec0ff */
[----:B------:R-:W-:-:S03]  /*32f0*/  VIADD R2, R5, 0x4 ;  /* 0x0000000405027836 */ /* 0x000fc60000000000 */
[----:B------:R-:W-:Y:S02]  /*3300*/  IADD3 R4, R0, R4, R7 ;  /* 0x0000000400047210 */ /* 0x000fe40007ffe007 */
[----:B------:R-:W-:Y:S01]  /*3310*/  ISETP.LT.AND P3, PT, R2, UR4, !P0 ;  /* 0x0000000402007c0c */ /* 0x000fe2000c761270 */
[----:B------:R-:W-:Y:S02]  /*3320*/  ULDC UR4, c[0x0][0x244] ;  /* 0x0000910000047ab9 */ /* 0x000fe40000000800 */
[----:B------:R-:W-:Y:S01]  /*3330*/  STSM.16.M88.4 [R4], R24 ;  /* 0x0000001804007844 */ /* 0x000fe20000000200 */
[----:B------:R-:W-:Y:S01]  /*3340*/  IMAD R2, R6, UR4, RZ ;  /* 0x0000000406027c24 */ /* 0x000fe2000f8e02ff */
[----:B------:R-:W-:Y:S01]  /*3350*/  ULDC UR4, c[0x0][0x248] ;  /* 0x0000920000047ab9 */ /* 0x000fe20000000800 */
[----:B------:R-:W-:Y:S01]  /*3360*/  BAR.SYNC.DEFER_BLOCKING 0x0 ;  /* 0x0000000000007b1d */ /* 0x000fe20000010000 */
[----:B------:R-:W-:Y:S02]  /*3370*/  IMAD R7, R5, UR4, RZ ;  /* 0x0000000405077c24 */ /* 0x000fe4000f8e02ff */
[----:B------:R-:W-:-:S04]  /*3380*/  LEA R0, P6, R2, UR6, 0x1 ;  /* 0x0000000602007c11 */ /* 0x000fc8000f8c08ff */
[----:B------:R-:W-:Y:S01]  /*3390*/  LEA.HI.X.SX32 R2, R2, UR7, 0x1, P6 ;  /* 0x0000000702027c11 */ /* 0x000fe2000b0f0eff */
[----:B------:R-:W-:Y:S01]  /*33a0*/  ULDC UR6, c[0x0][0x248] ;  /* 0x0000920000067ab9 */ /* 0x000fe20000000800 */
[C---:B------:R-:W-:Y:S01]  /*33b0*/  LEA R6, P6, R7.reuse, R0, 0x1 ;  /* 0x0000000007067211 */ /* 0x040fe200078c08ff */
[----:B------:R-:W-:Y:S01]  /*33c0*/  ULDC UR7, c[0x0][0x22c] ;  /* 0x00008b0000077ab9 */ /* 0x000fe20000000800 */
[----:B------:R-:W-:Y:S01]  /*33d0*/  LDS.128 R88, [R3] ;  /* 0x0000000003587984 */ /* 0x000fe20000000c00 */
[----:B------:R-:W-:Y:S06]  /*33e0*/  BAR.SYNC.DEFER_BLOCKING 0x0 ;  /* 0x0000000000007b1d */ /* 0x000fec0000010000 */
[----:B------:R-:W-:Y:S02]  /*33f0*/  STSM.16.M88.4 [R4], R28 ;  /* 0x0000001c04007844 */ /* 0x000fe40000000200 */
[----:B------:R-:W-:Y:S06]  /*3400*/  BAR.SYNC.DEFER_BLOCKING 0x0 ;  /* 0x0000000000007b1d */ /* 0x000fec0000010000 */
[----:B------:R-:W0:Y:S02]  /*3410*/  LDS.128 R60, [R3] ;  /* 0x00000000033c7984 */ /* 0x000e240000000c00 */
[----:B------:R-:W-:Y:S06]  /*3420*/  BAR.SYNC.DEFER_BLOCKING 0x0 ;  /* 0x0000000000007b1d */ /* 0x000fec0000010000 */
[----:B------:R-:W-:Y:S02]  /*3430*/  STSM.16.M88.4 [R4], R32 ;  /* 0x0000002004007844 */ /* 0x000fe40000000200 */
[----:B------:R-:W-:Y:S06]  /*3440*/  BAR.SYNC.DEFER_BLOCKING 0x0 ;  /* 0x0000000000007b1d */ /* 0x000fec0000010000 */
[----:B------:R-:W1:Y:S02]  /*3450*/  LDS.128 R56, [R3] ;  /* 0x0000000003387984 */ /* 0x000e640000000c00 */
[----:B------:R-:W-:Y:S06]  /*3460*/  BAR.SYNC.DEFER_BLOCKING 0x0 ;  /* 0x0000000000007b1d */ /* 0x000fec0000010000 */
[----:B------:R-:W-:Y:S02]  /*3470*/  STSM.16.M88.4 [R4], R36 ;  /* 0x0000002404007844 */ /* 0x000fe40000000200 */
[----:B------:R-:W-:Y:S06]  /*3480*/  BAR.SYNC.DEFER_BLOCKING 0x0 ;  /* 0x0000000000007b1d */ /* 0x000fec0000010000 */
[----:B------:R-:W2:Y:S02]  /*3490*/  LDS.128 R52, [R3] ;  /* 0x0000000003347984 */ /* 0x000ea40000000c00 */
[----:B------:R-:W-:Y:S06]  /*34a0*/  BAR.SYNC.DEFER_BLOCKING 0x0 ;  /* 0x0000000000007b1d */ /* 0x000fec0000010000 */
[----:B------:R-:W-:Y:S02]  /*34b0*/  STSM.16.M88.4 [R4], R40 ;  /* 0x0000002804007844 */ /* 0x000fe40000000200 */
[----:B------:R-:W-:Y:S06]  /*34c0*/  BAR.SYNC.DEFER_BLOCKING 0x0 ;  /* 0x0000000000007b1d */ /* 0x000fec0000010000 */
[----:B------:R-:W3:Y:S02]  /*34d0*/  LDS.128 R20, [R3] ;  /* 0x0000000003147984 */ /* 0x000ee40000000c00 */
[----:B------:R-:W-:Y:S06]  /*34e0*/  BAR.SYNC.DEFER_BLOCKING 0x0 ;  /* 0x0000000000007b1d */ /* 0x000fec0000010000 */
[----:B------:R-:W-:Y:S02]  /*34f0*/  STSM.16.M88.4 [R4], R44 ;  /* 0x0000002c04007844 */ /* 0x000fe40000000200 */
[----:B------:R-:W-:Y:S06]  /*3500*/  BAR.SYNC.DEFER_BLOCKING 0x0 ;  /* 0x0000000000007b1d */ /* 0x000fec0000010000 */
[----:B------:R-:W4:Y:S02]  /*3510*/  LDS.128 R16, [R3] ;  /* 0x0000000003107984 */ /* 0x000f240000000c00 */
[----:B------:R-:W-:Y:S06]  /*3520*/  BAR.SYNC.DEFER_BLOCKING 0x0 ;  /* 0x0000000000007b1d */ /* 0x000fec0000010000 */
[----:B------:R-:W-:Y:S02]  /*3530*/  STSM.16.M88.4 [R4], R48 ;  /* 0x0000003004007844 */ /* 0x000fe40000000200 */
[----:B------:R-:W-:Y:S06]  /*3540*/  BAR.SYNC.DEFER_BLOCKING 0x0 ;  /* 0x0000000000007b1d */ /* 0x000fec0000010000 */
[----:B------:R-:W5:Y:S02]  /*3550*/  LDS.128 R12, [R3] ;  /* 0x00000000030c7984 */ /* 0x000f640000000c00 */
        /* <DEDUP_REMOVED lines=11> */
[----:B------:R-:W-:Y:S02]  /*3610*/  LDS.128 R28, [R3] ;  /* 0x00000000031c7984 */ /* 0x000fe40000000c00 */
[----:B------:R-:W-:Y:S06]  /*3620*/  BAR.SYNC.DEFER_BLOCKING 0x0 ;  /* 0x0000000000007b1d */ /* 0x000fec0000010000 */
[----:B------:R0:W-:Y:S02]  /*3630*/  STSM.16.M88.4 [R4], R64 ;  /* 0x0000004004007844 */ /* 0x0001e40000000200 */
[----:B------:R-:W-:Y:S01]  /*3640*/  BAR.SYNC.DEFER_BLOCKING 0x0 ;  /* 0x0000000000007b1d */ /* 0x000fe20000010000 */
[C---:B0-----:R-:W-:Y:S01]  /*3650*/  VIADD R65, R7.reuse, UR4 ;  /* 0x0000000407417c36 */ /* 0x041fe20008000000 */
[----:B------:R-:W-:Y:S01]  /*3660*/  LEA.HI.X.SX32 R7, R7, R2, 0x1, P6 ;  /* 0x0000000207077211 */ /* 0x000fe200030f0eff */
[----:B------:R-:W-:-:S03]  /*3670*/  VIADD R66, R5, 0x5 ;  /* 0x0000000505427836 */ /* 0x000fc60000000000 */
[C---:B------:R-:W-:Y:S01]  /*3680*/  LEA R64, P6, R65.reuse, R0, 0x1 ;  /* 0x0000000041407211 */ /* 0x040fe200078c08ff */
[----:B------:R-:W-:Y:S01]  /*3690*/  LDS.128 R32, [R3] ;  /* 0x0000000003207984 */ /* 0x000fe20000000c00 */
[----:B------:R-:W-:Y:S06]  /*36a0*/  BAR.SYNC.DEFER_BLOCKING 0x0 ;  /* 0x0000000000007b1d */ /* 0x000fec0000010000 */
[----:B------:R0:W-:Y:S02]  /*36b0*/  STSM.16.M88.4 [R4], R68 ;  /* 0x0000004404007844 */ /* 0x0001e40000000200 */
[----:B------:R-:W-:Y:S01]  /*36c0*/  BAR.SYNC.DEFER_BLOCKING 0x0 ;  /* 0x0000000000007b1d */ /* 0x000fe20000010000 */
[C---:B0-----:R-:W-:Y:S01]  /*36d0*/  VIADD R69, R65.reuse, UR4 ;  /* 0x0000000441457c36 */ /* 0x041fe20008000000 */
[----:B------:R-:W-:-:S02]  /*36e0*/  LEA.HI.X.SX32 R65, R65, R2, 0x1, P6 ;  /* 0x0000000241417211 */ /* 0x000fc400030f0eff */
[----:B------:R-:W-:Y:S02]  /*36f0*/  PRMT R68, R61, 0x7632, R68 ;  /* 0x000076323d447816 */ /* 0x000fe40000000044 */
[----:B------:R-:W-:Y:S02]  /*3700*/  LDS.128 R36, [R3] ;  /* 0x0000000003247984 */ /* 0x000fe40000000c00 */
[----:B------:R-:W-:Y:S06]  /*3710*/  BAR.SYNC.DEFER_BLOCKING 0x0 ;  /* 0x0000000000007b1d */ /* 0x000fec0000010000 */
[----:B------:R-:W-:Y:S02]  /*3720*/  STSM.16.M88.4 [R4], R72 ;  /* 0x0000004804007844 */ /* 0x000fe40000000200 */
[----:B------:R-:W-:Y:S06]  /*3730*/  BAR.SYNC.DEFER_BLOCKING 0x0 ;  /* 0x0000000000007b1d */ /* 0x000fec0000010000 */
        /* <DEDUP_REMOVED lines=8> */
[----:B------:R-:W0:Y:S02]  /*37c0*/  LDS.128 R48, [R3] ;  /* 0x0000000003307984 */ /* 0x000e240000000c00 */
[----:B------:R-:W-:Y:S06]  /*37d0*/  BAR.SYNC.DEFER_BLOCKING 0x0 ;  /* 0x0000000000007b1d */ /* 0x000fec0000010000 */
[----:B------:R1:W-:Y:S02]  /*37e0*/  STSM.16.M88.4 [R4], R84 ;  /* 0x0000005404007844 */ /* 0x0003e40000000200 */
[----:B------:R-:W-:Y:S01]  /*37f0*/  BAR.SYNC.DEFER_BLOCKING 0x0 ;  /* 0x0000000000007b1d */ /* 0x000fe20000010000 */
[----:B-1----:R-:W-:-:S05]  /*3800*/  VIADD R4, R5, 0x6 ;  /* 0x0000000605047836 */ /* 0x002fca0000000000 */
[----:B------:R1:W-:Y:S01]  /*3810*/  @P5 STG.E.U16 desc[UR12][R6.64], R88 ;  /* 0x0000005806005986 */ /* 0x0003e2000c10150c */
[----:B------:R-:W-:Y:S01]  /*3820*/  ISETP.LT.AND P5, PT, R66, UR5, !P0 ;  /* 0x0000000542007c0c */ /* 0x000fe2000c7a1270 */
[----:B------:R-:W-:Y:S01]  /*3830*/  ULDC UR5, c[0x0][0x22c] ;  /* 0x00008b0000057ab9 */ /* 0x000fe20000000800 */
[----:B------:R-:W-:-:S04]  /*3840*/  LEA R66, P6, R69, R0, 0x1 ;  /* 0x0000000045427211 */ /* 0x000fc800078c08ff */
[C---:B------:R-:W-:Y:S01]  /*3850*/  LEA.HI.X.SX32 R67, R69.reuse, R2, 0x1, P6 ;  /* 0x0000000245437211 */ /* 0x040fe200030f0eff */
[----:B------:R-:W-:Y:S01]  /*3860*/  VIADD R69, R69, UR4 ;  /* 0x0000000445457c36 */ /* 0x000fe20008000000 */
[----:B-1----:R-:W-:-:S03]  /*3870*/  PRMT R7, R88, 0x7632, R7 ;  /* 0x0000763258077816 */ /* 0x002fc60000000007 */
[C---:B------:R-:W-:Y:S01]  /*3880*/  VIADD R71, R69.reuse, UR4 ;  /* 0x0000000445477c36 */ /* 0x040fe20008000000 */
[----:B------:R-:W-:Y:S01]  /*3890*/  LEA R6, P6, R69, R0, 0x1 ;  /* 0x0000000045067211 */ /* 0x000fe200078c08ff */
[----:B------:R1:W-:Y:S01]  /*38a0*/  @P4 STG.E.U16 desc[UR12][R64.64], R7 ;  /* 0x0000000740004986 */ /* 0x0003e2000c10150c */
[----:B------:R-:W-:Y:S01]  /*38b0*/  ISETP.LT.AND P4, PT, R4, UR5, !P0 ;  /* 0x0000000504007c0c */ /* 0x000fe2000c781270 */
[C---:B------:R-:W-:Y:S01]  /*38c0*/  VIADD R4, R5.reuse, 0x7 ;  /* 0x0000000705047836 */ /* 0x040fe20000000000 */
[----:B------:R-:W-:Y:S01]  /*38d0*/  ULDC UR5, c[0x0][0x22c] ;  /* 0x00008b0000057ab9 */ /* 0x000fe20000000800 */
[----:B------:R2:W-:Y:S03]  /*38e0*/  @P2 STG.E.U16 desc[UR12][R66.64], R89 ;  /* 0x0000005942002986 */ /* 0x0005e6000c10150c */
[----:B------:R-:W-:Y:S01]  /*38f0*/  ISETP.LT.AND P2, PT, R4, UR5, !P0 ;  /* 0x0000000504007c0c */ /* 0x000fe2000c741270 */
[----:B------:R-:W-:Y:S01]  /*3900*/  VIADD R4, R5, 0x8 ;  /* 0x0000000805047836 */ /* 0x000fe20000000000 */
[----:B------:R-:W-:Y:S01]  /*3910*/  ULDC UR5, c[0x0][0x22c] ;  /* 0x00008b0000057ab9 */ /* 0x000fe20000000800 */
[----:B-1----:R-:W-:Y:S01]  /*3920*/  LEA.HI.X.SX32 R7, R69, R2, 0x1, P6 ;  /* 0x0000000245077211 */ /* 0x002fe200030f0eff */
[C---:B------:R-:W-:Y:S01]  /*3930*/  VIADD R69, R71.reuse, UR4 ;  /* 0x0000000447457c36 */ /* 0x040fe20008000000 */
[----:B------:R-:W-:-:S02]  /*3940*/  LEA R64, P6, R71, R0, 0x1 ;  /* 0x0000000047407211 */ /* 0x000fc400078c08ff */
[----:B--2---:R-:W-:Y:S02]  /*3950*/  PRMT R67, R89, 0x7632, R67 ;  /* 0x0000763259437816 */ /* 0x004fe40000000043 */
[----:B------:R-:W-:Y:S02]  /*3960*/  LEA.HI.X.SX32 R65, R71, R2, 0x1, P6 ;  /* 0x0000000247417211 */ /* 0x000fe400030f0eff */
        /* <DEDUP_REMOVED lines=9> */
[C---:B-1----:R-:W-:Y:S01]  /*3a00*/  LEA.HI.X.SX32 R67, R69.reuse, R2, 0x1, P6 ;  /* 0x0000000245437211 */ /* 0x042fe200030f0eff */
[----:B------:R-:W-:Y:S01]  /*3a10*/  VIADD R69, R69, UR4 ;  /* 0x0000000445457c36 */ /* 0x000fe20008000000 */
[----:B------:R-:W-:-:S03]  /*3a20*/  PRMT R7, R90, 0x7632, R7 ;  /* 0x000076325a077816 */ /* 0x000fc60000000007 */
[C---:B--2---:R-:W-:Y:S02]  /*3a30*/  VIADD R65, R69.reuse, UR4 ;  /* 0x0000000445417c36 */ /* 0x044fe40008000000 */
[----:B------:R1:W-:Y:S01]  /*3a40*/  @P5 STG.E.U16 desc[UR12][R66.64], R7 ;  /* 0x0000000742005986 */ /* 0x0003e2000c10150c */
[-C--:B------:R-:W-:Y:S02]  /*3a50*/  LEA R6, P5, R69, R0.reuse, 0x1 ;  /* 0x0000000045067211 */ /* 0x080fe400078a08ff */
[C---:B------:R-:W-:Y:S01]  /*3a60*/  LEA R64, P6, R65.reuse, R0, 0x1 ;  /* 0x0000000041407211 */ /* 0x040fe200078c08ff */
[----:B-1----:R-:W-:Y:S01]  /*3a70*/  VIADD R67, R65, UR4 ;  /* 0x0000000441437c36 */ /* 0x002fe20008000000 */
[-C--:B------:R-:W-:Y:S02]  /*3a80*/  LEA.HI.X.SX32 R7, R69, R2.reuse, 0x1, P5 ;  /* 0x0000000245077211 */ /* 0x080fe400028f0eff */
[----:B------:R-:W-:Y:S01]  /*3a90*/  LEA.HI.X.SX32 R65, R65, R2, 0x1, P6 ;  /* 0x0000000241417211 */ /* 0x000fe200030f0eff */
[C---:B------:R-:W-:Y:S01]  /*3aa0*/  VIADD R69, R67.reuse, UR4 ;  /* 0x0000000443457c36 */ /* 0x040fe20008000000 */
[----:B------:R-:W-:Y:S01]  /*3ab0*/  LEA R66, P6, R67, R0, 0x1 ;  /* 0x0000000043427211 */ /* 0x000fe200078c08ff */
[----:B------:R1:W-:Y:S01]  /*3ac0*/  @P4 STG.E.U16 desc[UR12][R6.64], R91 ;  /* 0x0000005b06004986 */ /* 0x0003e2000c10150c */
[----:B------:R-:W-:Y:S01]  /*3ad0*/  ISETP.LT.AND P5, PT, R4, UR5, !P0 ;  /* 0x0000000504007c0c */ /* 0x000fe2000c7a1270 */
[----:B------:R-:W-:Y:S01]  /*3ae0*/  VIADD R71, R69, UR4 ;  /* 0x0000000445477c36 */ /* 0x000fe20008000000 */
[----:B------:R-:W-:Y:S01]  /*3af0*/  LEA.HI.X.SX32 R67, R67, R2, 0x1, P6 ;  /* 0x0000000243437211 */ /* 0x000fe200030f0eff */
[----:B------:R-:W-:Y:S01]  /*3b00*/  VIADD R4, R5, 0xb ;  /* 0x0000000b05047836 */ /* 0x000fe20000000000 */
[----:B------:R-:W-:-:S04]  /*3b10*/  ULDC UR5, c[0x0][0x22c] ;  /* 0x00008b0000057ab9 */ /* 0x000fc80000000800 */
[----:B------:R-:W-:Y:S01]  /*3b20*/  ISETP.LT.AND P4, PT, R4, UR5, !P0 ;  /* 0x0000000504007c0c */ /* 0x000fe2000c781270 */
[----:B------:R-:W-:Y:S01]  /*3b30*/  VIADD R4, R5, 0xc ;  /* 0x0000000c05047836 */ /* 0x000fe20000000000 */
[----:B------:R-:W-:Y:S01]  /*3b40*/  ULDC UR5, c[0x0][0x22c] ;  /* 0x00008b0000057ab9 */ /* 0x000fe20000000800 */
[----:B-1----:R-:W-:Y:S02]  /*3b50*/  PRMT R7, R91, 0x7632, R7 ;  /* 0x000076325b077816 */ /* 0x002fe40000000007 */
[----:B------:R-:W-:-:S03]  /*3b60*/  LEA R6, P6, R69, R0, 0x1 ;  /* 0x0000000045067211 */ /* 0x000fc600078c08ff */
        /* <DEDUP_REMOVED lines=8> */
[----:B-1----:R-:W-:-:S02]  /*3bf0*/  LEA.HI.X.SX32 R7, R69, R2, 0x1, P6 ;  /* 0x0000000245077211 */ /* 0x002fc400030f0eff */
[C---:B------:R-:W-:Y:S02]  /*3c00*/  LEA R64, P6, R71.reuse, R0, 0x1 ;  /* 0x0000000047407211 */ /* 0x040fe400078c08ff */
[----:B--2---:R-:W-:Y:S02]  /*3c10*/  PRMT R67, R60, 0x7632, R67 ;  /* 0x000076323c437816 */ /* 0x004fe40000000043 */
[C---:B------:R-:W-:Y:S01]  /*3c20*/  LEA.HI.X.SX32 R65, R71.reuse, R2, 0x1, P6 ;  /* 0x0000000247417211 */ /* 0x040fe200030f0eff */
[----:B------:R-:W-:Y:S02]  /*3c30*/  VIADD R71, R71, UR4 ;  /* 0x0000000447477c36 */ /* 0x000fe40008000000 */
[----:B------:R1:W-:Y:S01]  /*3c40*/  @P3 STG.E.U16 desc[UR12][R6.64], R67 ;  /* 0x0000004306003986 */ /* 0x0003e2000c10150c */
[----:B------:R-:W-:Y:S01]  /*3c50*/  ISETP.LT.AND P3, PT, R4, UR5, !P0 ;  /* 0x0000000504007c0c */ /* 0x000fe2000c761270 */
[C---:B------:R-:W-:Y:S01]  /*3c60*/  VIADD R69, R71.reuse, UR4 ;  /* 0x0000000447457c36 */ /* 0x040fe20008000000 */
[----:B------:R-:W-:Y:S01]  /*3c70*/  LEA R66, P6, R71, R0, 0x1 ;  /* 0x0000000047427211 */ /* 0x000fe200078c08ff */
[----:B------:R2:W-:Y:S01]  /*3c80*/  @P5 STG.E.U16 desc[UR12][R64.64], R61 ;  /* 0x0000003d40005986 */ /* 0x0005e2000c10150c */
[----:B------:R-:W-:Y:S01]  /*3c90*/  VIADD R4, R5, 0xf ;  /* 0x0000000f05047836 */ /* 0x000fe20000000000 */
[----:B------:R-:W-:-:S04]  /*3ca0*/  ULDC UR5, c[0x0][0x22c] ;  /* 0x00008b0000057ab9 */ /* 0x000fc80000000800 */
[----:B------:R-:W-:Y:S01]  /*3cb0*/  ISETP.LT.AND P5, PT, R4, UR5, !P0 ;  /* 0x0000000504007c0c */ /* 0x000fe2000c7a1270 */
[----:B------:R-:W-:Y:S01]  /*3cc0*/  VIADD R4, R5, 0x10 ;  /* 0x0000001005047836 */ /* 0x000fe20000000000 */
[----:B-1----:R-:W-:Y:S01]  /*3cd0*/  LEA.HI.X.SX32 R67, R71, R2, 0x1, P6 ;  /* 0x0000000247437211 */ /* 0x002fe200030f0eff */
[----:B------:R-:W-:Y:S01]  /*3ce0*/  ULDC UR5, c[0x0][0x22c] ;  /* 0x00008b0000057ab9 */ /* 0x000fe20000000800 */
[C---:B------:R-:W-:Y:S01]  /*3cf0*/  LEA R6, P6, R69.reuse, R0, 0x1 ;  /* 0x0000000045067211 */ /* 0x040fe200078c08ff */
[C---:B--2---:R-:W-:Y:S02]  /*3d00*/  VIADD R65, R69.reuse, UR4 ;  /* 0x0000000445417c36 */ /* 0x044fe40008000000 */
[----:B------:R1:W-:Y:S01]  /*3d10*/  @P4 STG.E.U16 desc[UR12][R66.64], R68 ;  /* 0x0000004442004986 */ /* 0x0003e2000c10150c */
[----:B------:R-:W-:Y:S02]  /*3d20*/  LEA.HI.X.SX32 R7, R69, R2, 0x1, P6 ;  /* 0x0000000245077211 */ /* 0x000fe400030f0eff */
[----:B------:R-:W-:Y:S01]  /*3d30*/  ISETP.LT.AND P4, PT, R4, UR5, !P0 ;  /* 0x0000000504007c0c */ /* 0x000fe2000c781270 */
[----:B------:R-:W-:Y:S01]  /*3d40*/  VIADD R4, R5, 0x11 ;  /* 0x0000001105047836 */ /* 0x000fe20000000000 */
[----:B------:R-:W-:Y:S01]  /*3d50*/  LEA R60, P6, R65, R0, 0x1 ;  /* 0x00000000413c7211 */ /* 0x000fe200078c08ff */
[----:B------:R2:W-:Y:S01]  /*3d60*/  @P2 STG.E.U16 desc[UR12][R6.64], R62 ;  /* 0x0000003e06002986 */ /* 0x0005e2000c10150c */
[----:B------:R-:W-:-:S02]  /*3d70*/  ULDC UR5, c[0x0][0x22c] ;  /* 0x00008b0000057ab9 */ /* 0x000fc40000000800 */
[C---:B------:R-:W-:Y:S01]  /*3d80*/  LEA.HI.X.SX32 R61, R65.reuse, R2, 0x1, P6 ;  /* 0x00000002413d7211 */ /* 0x040fe200030f0eff */
[----:B------:R-:W-:Y:S01]  /*3d90*/  VIADD R65, R65, UR4 ;  /* 0x0000000441417c36 */ /* 0x000fe20008000000 */
[----:B------:R-:W-:Y:S01]  /*3da0*/  ISETP.LT.AND P2, PT, R4, UR5, !P0 ;  /* 0x0000000504007c0c */ /* 0x000fe2000c741270 */
[----:B------:R-:W-:Y:S01]  /*3db0*/  VIADD R4, R5, 0x12 ;  /* 0x0000001205047836 */ /* 0x000fe20000000000 */
[----:B-1----:R-:W-:Y:S01]  /*3dc0*/  PRMT R67, R62, 0x7632, R67 ;  /* 0x000076323e437816 */ /* 0x002fe20000000043 */
[----:B------:R-:W-:Y:S01]  /*3dd0*/  ULDC UR5, c[0x0][0x22c] ;  /* 0x00008b0000057ab9 */ /* 0x000fe20000000800 */
[----:B------:R-:W-:Y:S01]  /*3de0*/  PRMT R66, R63, 0x7632, R66 ;  /* 0x000076323f427816 */ /* 0x000fe20000000042 */
[C---:B--2---:R-:W-:Y:S02]  /*3df0*/  VIADD R7, R65.reuse, UR4 ;  /* 0x0000000441077c36 */ /* 0x044fe40008000000 */
[----:B------:R1:W-:Y:S01]  /*3e00*/  @P1 STG.E.U16 desc[UR12][R60.64], R67 ;  /* 0x000000433c001986 */ /* 0x0003e2000c10150c */
[----:B------:R-:W-:-:S02]  /*3e10*/  LEA R64, P1, R65, R0, 0x1 ;  /* 0x0000000041407211 */ /* 0x000fc400078208ff */
[----:B------:R-:W-:Y:S02]  /*3e20*/  LEA R6, P6, R7, R0, 0x1 ;  /* 0x0000000007067211 */ /* 0x000fe400078c08ff */
[-C--:B------:R-:W-:Y:S02]  /*3e30*/  LEA.HI.X.SX32 R65, R65, R2.reuse, 0x1, P1 ;  /* 0x0000000241417211 */ /* 0x080fe400008f0eff */
[----:B------:R-:W-:Y:S01]  /*3e40*/  ISETP.LT.AND P1, PT, R4, UR5, !P0 ;  /* 0x0000000504007c0c */ /* 0x000fe2000c721270 */
[----:B------:R-:W-:Y:S01]  /*3e50*/  VIADD R4, R5, 0x13 ;  /* 0x0000001305047836 */ /* 0x000fe20000000000 */
[----:B------:R-:W-:Y:S01]  /*3e60*/  ULDC UR5, c[0x0][0x22c] ;  /* 0x00008b0000057ab9 */ /* 0x000fe20000000800 */
[----:B------:R2:W-:Y:S01]  /*3e70*/  @P3 STG.E.U16 desc[UR12][R64.64], R63 ;  /* 0x0000003f40003986 */ /* 0x0005e2000c10150c */
[C---:B-1----:R-:W-:Y:S01]  /*3e80*/  VIADD R61, R7.reuse, UR4 ;  /* 0x00000004073d7c36 */ /* 0x042fe20008000000 */
[----:B------:R-:W-:Y:S02]  /*3e90*/  LEA.HI.X.SX32 R7, R7, R2, 0x1, P6 ;  /* 0x0000000207077211 */ /* 0x000fe400030f0eff */
[----:B------:R-:W-:Y:S01]  /*3ea0*/  ISETP.LT.AND P3, PT, R4, UR5, !P0 ;  /* 0x0000000504007c0c */ /* 0x000fe2000c761270 */
[C---:B------:R-:W-:Y:S01]  /*3eb0*/  VIADD R67, R61.reuse, UR4 ;  /* 0x000000043d437c36 */ /* 0x040fe20008000000 */
[----:B------:R-:W-:Y:S01]  /*3ec0*/  LEA R60, P6, R61, R0, 0x1 ;  /* 0x000000003d3c7211 */ /* 0x000fe200078c08ff */
[----:B------:R1:W-:Y:S01]  /*3ed0*/  @P5 STG.E.U16 desc[UR12][R6.64], R66 ;  /* 0x0000004206005986 */ /* 0x0003e2000c10150c */
[----:B------:R-:W-:Y:S01]  /*3ee0*/  VIADD R4, R5, 0x14 ;  /* 0x0000001405047836 */ /* 0x000fe20000000000 */
[----:B------:R-:W-:Y:S01]  /*3ef0*/  ULDC UR5, c[0x0][0x22c] ;  /* 0x00008b0000057ab9 */ /* 0x000fe20000000800 */
[----:B------:R-:W-:Y:S01]  /*3f00*/  LEA.HI.X.SX32 R61, R61, R2, 0x1, P6 ;  /* 0x000000023d3d7211 */ /* 0x000fe200030f0eff */
[C---:B--2---:R-:W-:Y:S01]  /*3f10*/  VIADD R65, R67.reuse, UR4 ;  /* 0x0000000443417c36 */ /* 0x044fe20008000000 */
[----:B------:R-:W-:-:S03]  /*3f20*/  LEA R62, P6, R67, R0, 0x1 ;  /* 0x00000000433e7211 */ /* 0x000fc600078c08ff */
[----:B------:R2:W-:Y:S01]  /*3f30*/  @P4 STG.E.U16 desc[UR12][R60.64], R56 ;  /* 0x000000383c004986 */ /* 0x0005e2000c10150c */
[----:B------:R-:W-:Y:S01]  /*3f40*/  ISETP.LT.AND P5, PT, R4, UR5, !P0 ;  /* 0x0000000504007c0c */ /* 0x000fe2000c7a1270 */
[----:B------:R-:W-:Y:S01]  /*3f50*/  VIADD R4, R5, 0x15 ;  /* 0x0000001505047836 */ /* 0x000fe20000000000 */
[----:B------:R-:W-:Y:S01]  /*3f60*/  LEA.HI.X.SX32 R63, R67, R2, 0x1, P6 ;  /* 0x00000002433f7211 */ /* 0x000fe200030f0eff */
[----:B------:R-:W-:Y:S01]  /*3f70*/  ULDC UR5, c[0x0][0x22c] ;  /* 0x00008b0000057ab9 */ /* 0x000fe20000000800 */
[----:B-1----:R-:W-:Y:S02]  /*3f80*/  LEA R6, P6, R65, R0, 0x1 ;  /* 0x0000000041067211 */ /* 0x002fe400078c08ff */
[----:B------:R-:W-:Y:S01]  /*3f90*/  ISETP.LT.AND P4, PT, R4, UR5, !P0 ;  /* 0x0000000504007c0c */ /* 0x000fe2000c781270 */
[----:B------:R-:W-:Y:S01]  /*3fa0*/  VIADD R4, R5, 0x16 ;  /* 0x0000001605047836 */ /* 0x000fe20000000000 */
[C---:B------:R-:W-:Y:S01]  /*3fb0*/  LEA.HI.X.SX32 R7, R65.reuse, R2, 0x1, P6 ;  /* 0x0000000241077211 */ /* 0x040fe200030f0eff */
[----:B------:R-:W-:Y:S01]  /*3fc0*/  VIADD R65, R65, UR4 ;  /* 0x0000000441417c36 */ /* 0x000fe20008000000 */
[----:B------:R-:W-:Y:S01]  /*3fd0*/  ULDC UR5, c[0x0][0x22c] ;  /* 0x00008b0000057ab9 */ /* 0x000fe20000000800 */
[----:B--2---:R-:W-:-:S02]  /*3fe0*/  PRMT R61, R56, 0x7632, R61 ;  /* 0x00007632383d7816 */ /* 0x004fc4000000003d */
[C---:B------:R-:W-:Y:S01]  /*3ff0*/  VIADD R67, R65.reuse, UR4 ;  /* 0x0000000441437c36 */ /* 0x040fe20008000000 */
[----:B------:R-:W-:Y:S02]  /*4000*/  LEA R60, P6, R65, R0, 0x1 ;  /* 0x00000000413c7211 */ /* 0x000fe400078c08ff */
        /* <DEDUP_REMOVED lines=9> */
[----:B------:R-:W-:Y:S02]  /*40a0*/  LEA R62, P6, R67, R0, 0x1 ;  /* 0x00000000433e7211 */ /* 0x000fe400078c08ff */
[----:B--2---:R-:W-:Y:S01]  /*40b0*/  PRMT R7, R57, 0x7632, R7 ;  /* 0x0000763239077816 */ /* 0x004fe20000000007 */
[C---:B------:R-:W-:Y:S01]  /*40c0*/  VIADD R57, R67.reuse, UR4 ;  /* 0x0000000443397c36 */ /* 0x040fe20008000000 */
[----:B------:R-:W-:-:S03]  /*40d0*/  LEA.HI.X.SX32 R63, R67, R2, 0x1, P6 ;  /* 0x00000002433f7211 */ /* 0x000fc600030f0eff */
[----:B------:R1:W-:Y:S01]  /*40e0*/  @P3 STG.E.U16 desc[UR12][R60.64], R7 ;  /* 0x000000073c003986 */ /* 0x0003e2000c10150c */
[----:B------:R-:W-:Y:S02]  /*40f0*/  LEA R6, P6, R57, R0, 0x1 ;  /* 0x0000000039067211 */ /* 0x000fe400078c08ff */
[----:B------:R-:W-:Y:S01]  /*4100*/  ISETP.LT.AND P3, PT, R4, UR5, !P0 ;  /* 0x0000000504007c0c */ /* 0x000fe2000c761270 */
[----:B------:R2:W-:Y:S01]  /*4110*/  @P5 STG.E.U16 desc[UR12][R62.64], R58 ;  /* 0x0000003a3e005986 */ /* 0x0005e2000c10150c */
[----:B------:R-:W-:Y:S01]  /*4120*/  VIADD R4, R5, 0x19 ;  /* 0x0000001905047836 */ /* 0x000fe20000000000 */
[----:B------:R-:W-:-:S04]  /*4130*/  ULDC UR5, c[0x0][0x22c] ;  /* 0x00008b0000057ab9 */ /* 0x000fc80000000800 */
[----:B------:R-:W-:Y:S01]  /*4140*/  ISETP.LT.AND P5, PT, R4, UR5, !P0 ;  /* 0x0000000504007c0c */ /* 0x000fe2000c7a1270 */
[----:B------:R-:W-:Y:S01]  /*4150*/  VIADD R4, R5, 0x1a ;  /* 0x0000001a05047836 */ /* 0x000fe20000000000 */
[C---:B-1----:R-:W-:Y:S01]  /*4160*/  LEA.HI.X.SX32 R7, R57.reuse, R2, 0x1, P6 ;  /* 0x0000000239077211 */ /* 0x042fe200030f0eff */
[----:B------:R-:W-:Y:S01]  /*4170*/  VIADD R57, R57, UR4 ;  /* 0x0000000439397c36 */ /* 0x000fe20008000000 */
[----:B------:R-:W-:Y:S01]  /*4180*/  ULDC UR5, c[0x0][0x22c] ;  /* 0x00008b0000057ab9 */ /* 0x000fe20000000800 */
[----:B--2---:R-:W-:Y:S02]  /*4190*/  PRMT R63, R58, 0x7632, R63 ;  /* 0x000076323a3f7816 */ /* 0x004fe4000000003f */
[----:B------:R-:W-:-:S03]  /*41a0*/  VIADD R61, R57, UR4 ;  /* 0x00000004393d7c36 */ /* 0x000fc60008000000 */
[----:B------:R1:W-:Y:S01]  /*41b0*/  @P4 STG.E.U16 desc[UR12][R6.64], R63 ;  /* 0x0000003f06004986 */ /* 0x0003e2000c10150c */
[-C--:B------:R-:W-:Y:S02]  /*41c0*/  LEA R56, P4, R57, R0.reuse, 0x1 ;  /* 0x0000000039387211 */ /* 0x080fe400078808ff */
[----:B------:R-:W-:Y:S02]  /*41d0*/  LEA R60, P6, R61, R0, 0x1 ;  /* 0x000000003d3c7211 */ /* 0x000fe400078c08ff */
[-C--:B------:R-:W-:Y:S02]  /*41e0*/  LEA.HI.X.SX32 R57, R57, R2.reuse, 0x1, P4 ;  /* 0x0000000239397211 */ /* 0x080fe400020f0eff */
[----:B------:R-:W-:Y:S01]  /*41f0*/  ISETP.LT.AND P4, PT, R4, UR5, !P0 ;  /* 0x0000000504007c0c */ /* 0x000fe2000c781270 */
[----:B------:R-:W-:Y:S01]  /*4200*/  VIADD R4, R5, 0x1b ;  /* 0x0000001b05047836 */ /* 0x000fe20000000000 */
[----:B------:R-:W-:Y:S01]  /*4210*/  ULDC UR5, c[0x0][0x22c] ;  /* 0x00008b0000057ab9 */ /* 0x000fe20000000800 */
[----:B------:R2:W-:Y:S01]  /*4220*/  @P2 STG.E.U16 desc[UR12][R56.64], R59 ;  /* 0x0000003b38002986 */ /* 0x0005e2000c10150c */
[C---:B-1----:R-:W-:Y:S01]  /*4230*/  VIADD R7, R61.reuse, UR4 ;  /* 0x000000043d077c36 */ /* 0x042fe20008000000 */
[----:B------:R-:W-:-:S02]  /*4240*/  LEA.HI.X.SX32 R61, R61, R2, 0x1, P6 ;  /* 0x000000023d3d7211 */ /* 0x000fc400030f0eff */
[----:B------:R-:W-:Y:S01]  /*4250*/  ISETP.LT.AND P2, PT, R4, UR5, !P0 ;  /* 0x0000000504007c0c */ /* 0x000fe2000c741270 */
[C---:B------:R-:W-:Y:S01]  /*4260*/  VIADD R63, R7.reuse, UR4 ;  /* 0x00000004073f7c36 */ /* 0x040fe20008000000 */
[----:B------:R-:W-:Y:S01]  /*4270*/  LEA R6, P6, R7, R0, 0x1 ;  /* 0x0000000007067211 */ /* 0x000fe200078c08ff */
[----:B------:R-:W-:Y:S01]  /*4280*/  VIADD R4, R5, 0x1c ;  /* 0x0000001c05047836 */ /* 0x000fe20000000000 */
[----:B------:R-:W-:Y:S01]  /*4290*/  ULDC UR5, c[0x0][0x22c] ;  /* 0x00008b0000057ab9 */ /* 0x000fe20000000800 */
[----:B------:R-:W-:Y:S01]  /*42a0*/  VIADD R65, R63, UR4 ;  /* 0x000000043f417c36 */ /* 0x000fe20008000000 */
[----:B------:R-:W-:Y:S02]  /*42b0*/  LEA.HI.X.SX32 R7, R7, R2, 0x1, P6 ;  /* 0x0000000207077211 */ /* 0x000fe400030f0eff */
[----:B--2---:R-:W-:Y:S02]  /*42c0*/  PRMT R57, R59, 0x7632, R57 ;  /* 0x000076323b397816 */ /* 0x004fe40000000039 */
        /* <DEDUP_REMOVED lines=13> */
[----:B------:R-:W-:Y:S01]  /*43a0*/  VIADD R65, R65, UR4 ;  /* 0x0000000441417c36 */ /* 0x000fe20008000000 */
[----:B------:R-:W-:Y:S01]  /*43b0*/  PRMT R60, R53, 0x7632, R60 ;  /* 0x00007632353c7816 */ /* 0x000fe2000000003c */
        /* <DEDUP_REMOVED lines=26> */
[----:B--2---:R-:W-:-:S03]  /*4560*/  VIADD R57, R59, UR4 ;  /* 0x000000043b397c36 */ /* 0x004fc60008000000 */
        /* <DEDUP_REMOVED lines=23> */
[----:B---3--:R2:W-:Y:S03]  /*46e0*/  @P2 STG.E.U16 desc[UR12][R52.64], R20 ;  /* 0x0000001434002986 */ /* 0x0085e6000c10150c */
        /* <DEDUP_REMOVED lines=28> */
[----:B------:R-:W-:Y:S01]  /*48b0*/  ULDC UR5, c[0x0][0x22c] ;  /* 0x00008b0000057ab9 */ /* 0x000fe20000000800 */
[----:B------:R-:W-:-:S02]  /*48c0*/  PRMT R54, R23, 0x7632, R54 ;  /* 0x0000763217367816 */ /* 0x000fc40000000036 */
[C---:B------:R-:W-:Y:S01]  /*48d0*/  LEA.HI.X.SX32 R21, R55.reuse, R2, 0x1, P6 ;  /* 0x0000000237157211 */ /* 0x040fe200030f0eff */
[----:B------:R-:W-:Y:S01]  /*48e0*/  VIADD R55, R55, UR4 ;  /* 0x0000000437377c36 */ /* 0x000fe20008000000 */
[----:B-1----:R-:W-:Y:S02]  /*48f0*/  PRMT R53, R22, 0x7632, R53 ;  /* 0x0000763216357816 */ /* 0x002fe40000000035 */
[----:B------:R-:W-:Y:S01]  /*4900*/  ISETP.LT.AND P4, PT, R4, UR5, !P0 ;  /* 0x0000000504007c0c */ /* 0x000fe2000c781270 */
[----:B------:R-:W-:Y:S01]  /*4910*/  VIADD R4, R5, 0x2a ;  /* 0x0000002a05047836 */ /* 0x000fe20000000000 */
[----:B------:R-:W-:Y:S01]  /*4920*/  ULDC UR5, c[0x0][0x22c] ;  /* 0x00008b0000057ab9 */ /* 0x000fe20000000800 */
[----:B------:R1:W-:Y:S01]  /*4930*/  @P2 STG.E.U16 desc[UR12][R20.64], R53 ;  /* 0x0000003514002986 */ /* 0x0003e2000c10150c */
[C---:B--2---:R-:W-:Y:S01]  /*4940*/  VIADD R7, R55.reuse, UR4 ;  /* 0x0000000437077c36 */ /* 0x044fe20008000000 */
[----:B------:R-:W-:-:S04]  /*4950*/  LEA R52, P2, R55, R0, 0x1 ;  /* 0x0000000037347211 */ /* 0x000fc800078408ff */
        /* <DEDUP_REMOVED lines=8> */
[----:B------:R-:W-:Y:S01]  /*49e0*/  VIADD R4, R5, 0x2b ;  /* 0x0000002b05047836 */ /* 0x000fe20000000000 */
[----:B------:R-:W-:Y:S01]  /*49f0*/  LEA.HI.X.SX32 R21, R21, R2, 0x1, P6 ;  /* 0x0000000215157211 */ /* 0x000fe200030f0eff */
[----:B------:R2:W-:Y:S01]  /*4a00*/  @P3 STG.E.U16 desc[UR12][R6.64], R54 ;  /* 0x0000003606003986 */ /* 0x0005e2000c10150c */
[----:B------:R-:W-:Y:S01]  /*4a10*/  LEA R22, P6, R55, R0, 0x1 ;  /* 0x0000000037167211 */ /* 0x000fe200078c08ff */
[----:B------:R-:W-:-:S02]  /*4a20*/  ULDC UR5, c[0x0][0x22c] ;  /* 0x00008b0000057ab9 */ /* 0x000fc40000000800 */
[----:B------:R-:W-:Y:S01]  /*4a30*/  ISETP.LT.AND P1, PT, R4, UR5, !P0 ;  /* 0x0000000504007c0c */ /* 0x000fe2000c721270 */
[----:B------:R-:W-:Y:S01]  /*4a40*/  VIADD R4, R5, 0x2c ;  /* 0x0000002c05047836 */ /* 0x000fe20000000000 */
[----:B----4-:R3:W-:Y:S01]  /*4a50*/  @P5 STG.E.U16 desc[UR12][R20.64], R16 ;  /* 0x0000001014005986 */ /* 0x0107e2000c10150c */
[----:B------:R-:W-:Y:S01]  /*4a60*/  ULDC UR5, c[0x0][0x22c] ;  /* 0x00008b0000057ab9 */ /* 0x000fe20000000800 */
[C---:B-1----:R-:W-:Y:S01]  /*4a70*/  VIADD R53, R55.reuse, UR4 ;  /* 0x0000000437357c36 */ /* 0x042fe20008000000 */
[----:B------:R-:W-:Y:S02]  /*4a80*/  LEA.HI.X.SX32 R23, R55, R2, 0x1, P6 ;  /* 0x0000000237177211 */ /* 0x000fe400030f0eff */
[----:B------:R-:W-:Y:S01]  /*4a90*/  ISETP.LT.AND P3, PT, R4, UR5, !P0 ;  /* 0x0000000504007c0c */ /* 0x000fe2000c761270 */
[----:B------:R-:W-:Y:S01]  /*4aa0*/  VIADD R4, R5, 0x2d ;  /* 0x0000002d05047836 */ /* 0x000fe20000000000 */
[----:B--2---:R-:W-:Y:S01]  /*4ab0*/  LEA R6, P6, R53, R0, 0x1 ;  /* 0x0000000035067211 */ /* 0x004fe200078c08ff */
[----:B------:R-:W-:-:S03]  /*4ac0*/  ULDC UR5, c[0x0][0x22c] ;  /* 0x00008b0000057ab9 */ /* 0x000fc60000000800 */
[C---:B------:R-:W-:Y:S01]  /*4ad0*/  LEA.HI.X.SX32 R7, R53.reuse, R2, 0x1, P6 ;  /* 0x0000000235077211 */ /* 0x040fe200030f0eff */
[----:B------:R-:W-:Y:S01]  /*4ae0*/  VIADD R53, R53, UR4 ;  /* 0x0000000435357c36 */ /* 0x000fe20008000000 */
[----:B---3--:R-:W-:Y:S02]  /*4af0*/  PRMT R21, R16, 0x7632, R21 ;  /* 0x0000763210157816 */ /* 0x008fe40000000015 */
[----:B------:R-:W-:Y:S01]  /*4b00*/  ISETP.LT.AND P5, PT, R4, UR5, !P0 ;  /* 0x0000000504007c0c */ /* 0x000fe2000c7a1270 */
[C---:B------:R-:W-:Y:S01]  /*4b10*/  VIADD R55, R53.reuse, UR4 ;  /* 0x0000000435377c36 */ /* 0x040fe20008000000 */
[----:B------:R-:W-:Y:S01]  /*4b20*/  LEA R20, P6, R53, R0, 0x1 ;  /* 0x0000000035147211 */ /* 0x000fe200078c08ff */
[----:B------:R1:W-:Y:S01]  /*4b30*/  @P4 STG.E.U16 desc[UR12][R22.64], R21 ;  /* 0x0000001516004986 */ /* 0x0003e2000c10150c */
[C---:B------:R-:W-:Y:S01]  /*4b40*/  VIADD R4, R5.reuse, 0x2e ;  /* 0x0000002e05047836 */ /* 0x040fe20000000000 */
[----:B------:R-:W-:Y:S02]  /*4b50*/  ULDC UR5, c[0x0][0x22c] ;  /* 0x00008b0000057ab9 */ /* 0x000fe40000000800 */
[----:B------:R2:W-:Y:S02]  /*4b60*/  @P2 STG.E.U16 desc[UR12][R6.64], R17 ;  /* 0x0000001106002986 */ /* 0x0005e4000c10150c */
[----:B------:R-:W-:Y:S01]  /*4b70*/  ISETP.LT.AND P4, PT, R4, UR5, !P0 ;  /* 0x0000000504007c0c */ /* 0x000fe2000c781270 */
[----:B------:R-:W-:Y:S01]  /*4b80*/  VIADD R4, R5, 0x2f ;  /* 0x0000002f05047836 */ /* 0x000fe20000000000 */
[----:B------:R-:W-:Y:S01]  /*4b90*/  ULDC UR5, c[0x0][0x22c] ;  /* 0x00008b0000057ab9 */ /* 0x000fe20000000800 */
[----:B-1----:R-:W-:-:S02]  /*4ba0*/  LEA.HI.X.SX32 R21, R53, R2, 0x1, P6 ;  /* 0x0000000235157211 */ /* 0x002fc400030f0eff */
[----:B------:R-:W-:Y:S02]  /*4bb0*/  LEA R22, P6, R55, R0, 0x1 ;  /* 0x0000000037167211 */ /* 0x000fe400078c08ff */
[----:B--2---:R-:W-:Y:S01]  /*4bc0*/  PRMT R7, R17, 0x7632, R7 ;  /* 0x0000763211077816 */ /* 0x004fe20000000007 */
[C---:B------:R-:W-:Y:S01]  /*4bd0*/  VIADD R17, R55.reuse, UR4 ;  /* 0x0000000437117c36 */ /* 0x040fe20008000000 */
[----:B------:R-:W-:Y:S02]  /*4be0*/  LEA.HI.X.SX32 R23, R55, R2, 0x1, P6 ;  /* 0x0000000237177211 */ /* 0x000fe400030f0eff */
[----:B------:R-:W-:Y:S01]  /*4bf0*/  ISETP.LT.AND P2, PT, R4, UR5, !P0 ;  /* 0x0000000504007c0c */ /* 0x000fe2000c741270 */
[----:B------:R1:W-:Y:S01]  /*4c00*/  @P1 STG.E.U16 desc[UR12][R20.64], R7 ;  /* 0x0000000714001986 */ /* 0x0003e2000c10150c */
[----:B------:R-:W-:Y:S01]  /*4c10*/  LEA R6, P6, R17, R0, 0x1 ;  /* 0x0000000011067211 */ /* 0x000fe200078c08ff */
[C---:B------:R-:W-:Y:S01]  /*4c20*/  VIADD R4, R5.reuse, 0x30 ;  /* 0x0000003005047836 */ /* 0x040fe20000000000 */
[----:B------:R-:W-:Y:S01]  /*4c30*/  ULDC UR5, c[0x0][0x22c] ;  /* 0x00008b0000057ab9 */ /* 0x000fe20000000800 */
[----:B------:R2:W-:Y:S03]  /*4c40*/  @P3 STG.E.U16 desc[UR12][R22.64], R18 ;  /* 0x0000001216003986 */ /* 0x0005e6000c10150c */
[----:B------:R-:W-:Y:S01]  /*4c50*/  ISETP.LT.AND P1, PT, R4, UR5, !P0 ;  /* 0x0000000504007c0c */ /* 0x000fe2000c721270 */
[----:B------:R-:W-:Y:S01]  /*4c60*/  VIADD R4, R5, 0x31 ;  /* 0x0000003105047836 */ /* 0x000fe20000000000 */
[----:B------:R-:W-:Y:S01]  /*4c70*/  ULDC UR5, c[0x0][0x22c] ;  /* 0x00008b0000057ab9 */ /* 0x000fe20000000800 */
[C---:B-1----:R-:W-:Y:S01]  /*4c80*/  LEA.HI.X.SX32 R7, R17.reuse, R2, 0x1, P6 ;  /* 0x0000000211077211 */ /* 0x042fe200030f0eff */
[----:B------:R-:W-:-:S02]  /*4c90*/  VIADD R17, R17, UR4 ;  /* 0x0000000411117c36 */ /* 0x000fc40008000000 */
[----:B------:R-:W-:Y:S01]  /*4ca0*/  ISETP.LT.AND P3, PT, R4, UR5, !P0 ;  /* 0x0000000504007c0c */ /* 0x000fe2000c761270 */
[----:B------:R-:W-:Y:S01]  /*4cb0*/  VIADD R4, R5, 0x32 ;  /* 0x0000003205047836 */ /* 0x000fe20000000000 */
[----:B--2---:R-:W-:Y:S01]  /*4cc0*/  PRMT R23, R18, 0x7632, R23 ;  /* 0x0000763212177816 */ /* 0x004fe20000000017 */
[----:B------:R-:W-:Y:S01]  /*4cd0*/  VIADD R21, R17, UR4 ;  /* 0x0000000411157c36 */ /* 0x000fe20008000000 */
[----:B------:R-:W-:-:S03]  /*4ce0*/  ULDC UR5, c[0x0][0x22c] ;  /* 0x00008b0000057ab9 */ /* 0x000fc60000000800 */
        /* <DEDUP_REMOVED lines=23> */
[----:B-----5:R2:W-:Y:S03]  /*4e60*/  @P1 STG.E.U16 desc[UR12][R6.64], R12 ;  /* 0x0000000c06001986 */ /* 0x0205e6000c10150c */
        /* <DEDUP_REMOVED lines=92> */
[----:B-1----:R-:W-:Y:S01]  /*5430*/  PRMT R13, R10, 0x7632, R13 ;  /* 0x000076320a0d7816 */ /* 0x002fe2000000000d */
[----:B------:R1:W3:Y:S01]  /*5440*/  LDS.128 R16, [R3] ;  /* 0x0000000003107984 */ /* 0x0002e20000000c00 */
[----:B------:R-:W-:Y:S01]  /*5450*/  ISETP.LT.AND P5, PT, R4, UR5, !P0 ;  /* 0x0000000504007c0c */ /* 0x000fe2000c7a1270 */
[----:B------:R-:W-:Y:S01]  /*5460*/  VIADD R4, R5, 0x42 ;  /* 0x0000004205047836 */ /* 0x000fe20000000000 */
[----:B------:R-:W-:Y:S01]  /*5470*/  ULDC UR5, c[0x0][0x22c] ;  /* 0x00008b0000057ab9 */ /* 0x000fe20000000800 */
[----:B------:R4:W-:Y:S01]  /*5480*/  @P4 STG.E.U16 desc[UR12][R8.64], R13 ;  /* 0x0000000d08004986 */ /* 0x0009e2000c10150c */
[C---:B--2---:R-:W-:Y:S01]  /*5490*/  VIADD R7, R15.reuse, UR4 ;  /* 0x000000040f077c36 */ /* 0x044fe20008000000 */
[----:B------:R-:W-:Y:S01]  /*54a0*/  LEA R12, P4, R15, R0, 0x1 ;  /* 0x000000000f0c7211 */ /* 0x000fe200078808ff */
[----:B-1----:R-:W-:-:S03]  /*54b0*/  VIADD R3, R5, 0x7b ;  /* 0x0000007b05037836 */ /* 0x002fc60000000000 */
[C---:B------:R-:W-:Y:S01]  /*54c0*/  LEA R6, P6, R7.reuse, R0, 0x1 ;  /* 0x0000000007067211 */ /* 0x040fe200078c08ff */
[----:B----4-:R-:W-:Y:S01]  /*54d0*/  VIADD R9, R7, UR4 ;  /* 0x0000000407097c36 */ /* 0x010fe20008000000 */
        /* <DEDUP_REMOVED lines=8> */
[----:B------:R-:W-:Y:S01]  /*5560*/  ULDC UR5, c[0x0][0x22c] ;  /* 0x00008b0000057ab9 */ /* 0x000fe20000000800 */
[----:B------:R-:W-:Y:S01]  /*5570*/  LEA R10, P6, R15, R0, 0x1 ;  /* 0x000000000f0a7211 */ /* 0x000fe200078c08ff */
[----:B------:R2:W-:Y:S01]  /*5580*/  @P1 STG.E.U16 desc[UR12][R6.64], R14 ;  /* 0x0000000e06001986 */ /* 0x0005e2000c10150c */
[----:B------:R-:W-:Y:S01]  /*5590*/  ISETP.LT.AND P2, PT, R4, UR5, !P0 ;  /* 0x0000000504007c0c */ /* 0x000fe2000c741270 */
[----:B------:R-:W-:Y:S01]  /*55a0*/  VIADD R4, R5, 0x44 ;  /* 0x0000004405047836 */ /* 0x000fe20000000000 */
[----:B------:R-:W-:Y:S01]  /*55b0*/  ULDC UR5, c[0x0][0x22c] ;  /* 0x00008b0000057ab9 */ /* 0x000fe20000000800 */
[----:B------:R4:W-:Y:S01]  /*55c0*/  @P3 STG.E.U16 desc[UR12][R8.64], R24 ;  /* 0x0000001808003986 */ /* 0x0009e2000c10150c */
[C---:B-1----:R-:W-:Y:S01]  /*55d0*/  VIADD R13, R15.reuse, UR4 ;  /* 0x000000040f0d7c36 */ /* 0x042fe20008000000 */
[----:B------:R-:W-:-:S02]  /*55e0*/  LEA.HI.X.SX32 R11, R15, R2, 0x1, P6 ;  /* 0x000000020f0b7211 */ /* 0x000fc400030f0eff */
[----:B------:R-:W-:Y:S01]  /*55f0*/  ISETP.LT.AND P1, PT, R4, UR5, !P0 ;  /* 0x0000000504007c0c */ /* 0x000fe2000c721270 */
[----:B------:R-:W-:Y:S01]  /*5600*/  VIADD R4, R5, 0x45 ;  /* 0x0000004505047836 */ /* 0x000fe20000000000 */
[----:B------:R-:W-:Y:S01]  /*5610*/  ULDC UR5, c[0x0][0x22c] ;  /* 0x00008b0000057ab9 */ /* 0x000fe20000000800 */
[----:B--2---:R-:W-:Y:S02]  /*5620*/  LEA R6, P6, R13, R0, 0x1 ;  /* 0x000000000d067211 */ /* 0x004fe400078c08ff */
[----:B0-----:R-:W-:Y:S02]  /*5630*/  PRMT R12, R51, 0x7632, R12 ;  /* 0x00007632330c7816 */ /* 0x001fe4000000000c */
[C---:B------:R-:W-:Y:S01]  /*5640*/  LEA.HI.X.SX32 R7, R13.reuse, R2, 0x1, P6 ;  /* 0x000000020d077211 */ /* 0x040fe200030f0eff */
[----:B------:R-:W-:Y:S01]  /*5650*/  VIADD R13, R13, UR4 ;  /* 0x000000040d0d7c36 */ /* 0x000fe20008000000 */
[----:B----4-:R-:W-:Y:S02]  /*5660*/  PRMT R9, R24, 0x7632, R9 ;  /* 0x0000763218097816 */ /* 0x010fe40000000009 */
[----:B------:R-:W-:Y:S01]  /*5670*/  ISETP.LT.AND P3, PT, R4, UR5, !P0 ;  /* 0x0000000504007c0c */ /* 0x000fe2000c761270 */
[C---:B------:R-:W-:Y:S01]  /*5680*/  VIADD R15, R13.reuse, UR4 ;  /* 0x000000040d0f7c36 */ /* 0x040fe20008000000 */
[----:B------:R-:W-:Y:S01]  /*5690*/  LEA R8, P6, R13, R0, 0x1 ;  /* 0x000000000d087211 */ /* 0x000fe200078c08ff */
[----:B------:R0:W-:Y:S01]  /*56a0*/  @P5 STG.E.U16 desc[UR12][R10.64], R9 ;  /* 0x000000090a005986 */ /* 0x0001e2000c10150c */
[----:B------:R-:W-:Y:S01]  /*56b0*/  VIADD R4, R5, 0x46 ;  /* 0x0000004605047836 */ /* 0x000fe20000000000 */
[----:B------:R-:W-:-:S02]  /*56c0*/  ULDC UR5, c[0x0][0x22c] ;  /* 0x00008b0000057ab9 */ /* 0x000fc40000000800 */
[----:B------:R1:W-:Y:S02]  /*56d0*/  @P4 STG.E.U16 desc[UR12][R6.64], R25 ;  /* 0x0000001906004986 */ /* 0x0003e4000c10150c */
[----:B------:R-:W-:Y:S01]  /*56e0*/  ISETP.LT.AND P5, PT, R4, UR5, !P0 ;  /* 0x0000000504007c0c */ /* 0x000fe2000c7a1270 */
[----:B------:R-:W-:Y:S01]  /*56f0*/  VIADD R4, R5, 0x47 ;  /* 0x0000004705047836 */ /* 0x000fe20000000000 */
[----:B------:R-:W-:Y:S01]  /*5700*/  ULDC UR5, c[0x0][0x22c] ;  /* 0x00008b0000057ab9 */ /* 0x000fe20000000800 */
[----:B0-----:R-:W-:Y:S01]  /*5710*/  LEA.HI.X.SX32 R9, R13, R2, 0x1, P6 ;  /* 0x000000020d097211 */ /* 0x001fe200030f0eff */
[C---:B------:R-:W-:Y:S01]  /*5720*/  VIADD R13, R15.reuse, UR4 ;  /* 0x000000040f0d7c36 */ /* 0x040fe20008000000 */
[----:B------:R-:W-:Y:S02]  /*5730*/  LEA R10, P6, R15, R0, 0x1 ;  /* 0x000000000f0a7211 */ /* 0x000fe400078c08ff */
[----:B-1----:R-:W-:Y:S02]  /*5740*/  PRMT R7, R25, 0x7632, R7 ;  /* 0x0000763219077816 */ /* 0x002fe40000000007 */
[----:B------:R-:W-:-:S02]  /*5750*/  LEA.HI.X.SX32 R11, R15, R2, 0x1, P6 ;  /* 0x000000020f0b7211 */ /* 0x000fc400030f0eff */
        /* <DEDUP_REMOVED lines=9> */
[C---:B0-----:R-:W-:Y:S01]  /*57f0*/  LEA.HI.X.SX32 R7, R13.reuse, R2, 0x1, P6 ;  /* 0x000000020d077211 */ /* 0x041fe200030f0eff */
[----:B------:R-:W-:Y:S01]  /*5800*/  VIADD R13, R13, UR4 ;  /* 0x000000040d0d7c36 */ /* 0x000fe20008000000 */
[----:B------:R-:W-:-:S02]  /*5810*/  PRMT R9, R26, 0x7632, R9 ;  /* 0x000076321a097816 */ /* 0x000fc40000000009 */
[----:B------:R-:W-:Y:S01]  /*5820*/  ISETP.LT.AND P1, PT, R4, UR5, !P0 ;  /* 0x0000000504007c0c */ /* 0x000fe2000c721270 */
[C---:B-1----:R-:W-:Y:S01]  /*5830*/  VIADD R11, R13.reuse, UR4 ;  /* 0x000000040d0b7c36 */ /* 0x042fe20008000000 */
[----:B------:R-:W-:Y:S01]  /*5840*/  ULDC UR5, c[0x0][0x22c] ;  /* 0x00008b0000057ab9 */ /* 0x000fe20000000800 */
[----:B------:R0:W-:Y:S01]  /*5850*/  @P3 STG.E.U16 desc[UR12][R6.64], R9 ;  /* 0x0000000906003986 */ /* 0x0001e2000c10150c */
[-C--:B------:R-:W-:Y:S01]  /*5860*/  LEA R8, P3, R13, R0.reuse, 0x1 ;  /* 0x000000000d087211 */ /* 0x080fe200078608ff */
[----:B------:R-:W-:Y:S01]  /*5870*/  VIADD R4, R5, 0x4a ;  /* 0x0000004a05047836 */ /* 0x000fe20000000000 */
[C---:B------:R-:W-:Y:S01]  /*5880*/  LEA R10, P6, R11.reuse, R0, 0x1 ;  /* 0x000000000b0a7211 */ /* 0x040fe200078c08ff */
[----:B0-----:R-:W-:Y:S01]  /*5890*/  VIADD R7, R11, UR4 ;  /* 0x000000040b077c36 */ /* 0x001fe20008000000 */
        /* <DEDUP_REMOVED lines=8> */
[----:B------:R-:W-:Y:S01]  /*5920*/  VIADD R15, R13, UR4 ;  /* 0x000000040d0f7c36 */ /* 0x000fe20008000000 */
[----:B------:R-:W-:-:S02]  /*5930*/  ULDC UR5, c[0x0][0x22c] ;  /* 0x00008b0000057ab9 */ /* 0x000fc40000000800 */
[----:B------:R-:W-:Y:S01]  /*5940*/  ISETP.LT.AND P5, PT, R4, UR5, !P0 ;  /* 0x0000000504007c0c */ /* 0x000fe2000c7a1270 */
[----:B------:R-:W-:Y:S01]  /*5950*/  VIADD R4, R5, 0x4c ;  /* 0x0000004c05047836 */ /* 0x000fe20000000000 */
[----:B------:R-:W-:Y:S01]  /*5960*/  ULDC UR5, c[0x0][0x22c] ;  /* 0x00008b0000057ab9 */ /* 0x000fe20000000800 */
[----:B0-----:R-:W-:Y:S02]  /*5970*/  PRMT R9, R27, 0x7632, R9 ;  /* 0x000076321b097816 */ /* 0x001fe40000000009 */
        /* <DEDUP_REMOVED lines=9> */
[----:B0-----:R-:W-:-:S02]  /*5a10*/  LEA.HI.X.SX32 R9, R13, R2, 0x1, P6 ;  /* 0x000000020d097211 */ /* 0x001fc400030f0eff */
[C---:B------:R-:W-:Y:S02]  /*5a20*/  LEA R10, P6, R15.reuse, R0, 0x1 ;  /* 0x000000000f0a7211 */ /* 0x040fe400078c08ff */
[----:B-1----:R-:W-:Y:S02]  /*5a30*/  PRMT R7, R28, 0x7632, R7 ;  /* 0x000076321c077816 */ /* 0x002fe40000000007 */
        /* <DEDUP_REMOVED lines=11> */
[----:B0-----:R-:W-:Y:S01]  /*5af0*/  LEA.HI.X.SX32 R7, R15, R2, 0x1, P6 ;  /* 0x000000020f077211 */ /* 0x001fe200030f0eff */
[C---:B------:R-:W-:Y:S01]  /*5b00*/  VIADD R15, R13.reuse, UR4 ;  /* 0x000000040d0f7c36 */ /* 0x040fe20008000000 */
[----:B------:R-:W-:Y:S01]  /*5b10*/  LEA R8, P6, R13, R0, 0x1 ;  /* 0x000000000d087211 */ /* 0x000fe200078c08ff */
[----:B------:R-:W-:Y:S01]  /*5b20*/  ULDC UR5, c[0x0][0x22c] ;  /* 0x00008b0000057ab9 */ /* 0x000fe20000000800 */
[----:B-1----:R-:W-:Y:S02]  /*5b30*/  PRMT R11, R29, 0x7632, R11 ;  /* 0x000076321d0b7816 */ /* 0x002fe4000000000b */
[----:B------:R-:W-:Y:S02]  /*5b40*/  LEA.HI.X.SX32 R9, R13, R2, 0x1, P6 ;  /* 0x000000020d097211 */ /* 0x000fe400030f0eff */
[----:B------:R-:W-:Y:S01]  /*5b50*/  ISETP.LT.AND P6, PT, R4, UR5, !P0 ;  /* 0x0000000504007c0c */ /* 0x000fe2000c7c1270 */
[----:B------:R0:W-:Y:S01]  /*5b60*/  @P5 STG.E.U16 desc[UR12][R6.64], R11 ;  /* 0x0000000b06005986 */ /* 0x0001e2000c10150c */
[----:B------:R-:W-:Y:S01]  /*5b70*/  LEA R10, P5, R15, R0, 0x1 ;  /* 0x000000000f0a7211 */ /* 0x000fe200078a08ff */
[----:B------:R-:W-:Y:S01]  /*5b80*/  VIADD R4, R5, 0x51 ;  /* 0x0000005105047836 */ /* 0x000fe20000000000 */
[----:B------:R-:W-:Y:S01]  /*5b90*/  ULDC UR5, c[0x0][0x22c] ;  /* 0x00008b0000057ab9 */ /* 0x000fe20000000800 */
[----:B------:R1:W-:Y:S01]  /*5ba0*/  @P4 STG.E.U16 desc[UR12][R8.64], R30 ;  /* 0x0000001e08004986 */ /* 0x0003e2000c10150c */
[C---:B0-----:R-:W-:Y:S01]  /*5bb0*/  LEA.HI.X.SX32 R11, R15.reuse, R2, 0x1, P5 ;  /* 0x000000020f0b7211 */ /* 0x041fe200028f0eff */
[----:B------:R-:W-:Y:S01]  /*5bc0*/  VIADD R15, R15, UR4 ;  /* 0x000000040f0f7c36 */ /* 0x000fe20008000000 */
[----:B------:R-:W-:-:S02]  /*5bd0*/  PRMT R7, R30, 0x7632, R7 ;  /* 0x000076321e077816 */ /* 0x000fc40000000007 */
[----:B------:R-:W-:Y:S01]  /*5be0*/  ISETP.LT.AND P5, PT, R4, UR5, !P0 ;  /* 0x0000000504007c0c */ /* 0x000fe2000c7a1270 */
[C---:B------:R-:W-:Y:S01]  /*5bf0*/  VIADD R13, R15.reuse, UR4 ;  /* 0x000000040f0d7c36 */ /* 0x040fe20008000000 */
[----:B------:R-:W-:Y:S01]  /*5c00*/  ULDC UR5, c[0x0][0x22c] ;  /* 0x00008b0000057ab9 */ /* 0x000fe20000000800 */
[----:B------:R0:W-:Y:S01]  /*5c10*/  @P2 STG.E.U16 desc[UR12][R10.64], R7 ;  /* 0x000000070a002986 */ /* 0x0001e2000c10150c */
[-C--:B------:R-:W-:Y:S01]  /*5c20*/  LEA R6, P2, R15, R0.reuse, 0x1 ;  /* 0x000000000f067211 */ /* 0x080fe200078408ff */
[----:B------:R-:W-:Y:S01]  /*5c30*/  VIADD R4, R5, 0x52 ;  /* 0x0000005205047836 */ /* 0x000fe20000000000 */
[----:B-1----:R-:W-:-:S04]  /*5c40*/  LEA R8, P4, R13, R0, 0x1 ;  /* 0x000000000d087211 */ /* 0x002fc800078808ff */
[CC--:B------:R-:W-:Y:S01]  /*5c50*/  LEA.HI.X.SX32 R9, R13.reuse, R2.reuse, 0x1, P4 ;  /* 0x000000020d097211 */ /* 0x0c0fe200020f0eff */
[----:B------:R-:W-:Y:S01]  /*5c60*/  VIADD R13, R13, UR4 ;  /* 0x000000040d0d7c36 */ /* 0x000fe20008000000 */
[----:B0-----:R-:W-:-:S03]  /*5c70*/  LEA.HI.X.SX32 R7, R15, R2, 0x1, P2 ;  /* 0x000000020f077211 */ /* 0x001fc600010f0eff */
[----:B------:R-:W-:Y:S01]  /*5c80*/  VIADD R15, R13, UR4 ;  /* 0x000000040d0f7c36 */ /* 0x000fe20008000000 */
[----:B------:R-:W-:Y:S01]  /*5c90*/  ISETP.LT.AND P2, PT, R4, UR5, !P0 ;  /* 0x0000000504007c0c */ /* 0x000fe2000c741270 */
[C---:B------:R-:W-:Y:S01]  /*5ca0*/  VIADD R4, R5.reuse, 0x53 ;  /* 0x0000005305047836 */ /* 0x040fe20000000000 */
[----:B------:R-:W-:Y:S01]  /*5cb0*/  ULDC UR5, c[0x0][0x22c] ;  /* 0x00008b0000057ab9 */ /* 0x000fe20000000800 */
[----:B------:R0:W-:Y:S01]  /*5cc0*/  @P1 STG.E.U16 desc[UR12][R6.64], R31 ;  /* 0x0000001f06001986 */ /* 0x0001e2000c10150c */
[----:B------:R-:W-:Y:S02]  /*5cd0*/  ULDC UR4, c[0x0][0x248] ;  /* 0x0000920000047ab9 */ /* 0x000fe40000000800 */
[----:B------:R-:W-:Y:S01]  /*5ce0*/  ISETP.LT.AND P1, PT, R4, UR5, !P0 ;  /* 0x0000000504007c0c */ /* 0x000fe2000c721270 */
[----:B------:R-:W-:Y:S01]  /*5cf0*/  VIADD R4, R5, 0x54 ;  /* 0x0000005405047836 */ /* 0x000fe20000000000 */
[----:B------:R-:W-:-:S04]  /*5d00*/  ULDC UR5, c[0x0][0x22c] ;  /* 0x00008b0000057ab9 */ /* 0x000fc80000000800 */
[----:B------:R-:W-:Y:S01]  /*5d10*/  ISETP.LT.AND P4, PT, R4, UR5, !P0 ;  /* 0x0000000504007c0c */ /* 0x000fe2000c781270 */
[----:B------:R-:W-:Y:S01]  /*5d20*/  VIADD R4, R5, 0x55 ;  /* 0x0000005505047836 */ /* 0x000fe20000000000 */
[----:B------:R-:W-:Y:S01]  /*5d30*/  ULDC UR5, c[0x0][0x22c] ;  /* 0x00008b0000057ab9 */ /* 0x000fe20000000800 */
[----:B0-----:R-:W-:-:S05]  /*5d40*/  PRMT R7, R31, 0x7632, R7 ;  /* 0x000076321f077816 */ /* 0x001fca0000000007 */
[----:B------:R0:W-:Y:S01]  /*5d50*/  @P3 STG.E.U16 desc[UR12][R8.64], R7 ;  /* 0x0000000708003986 */ /* 0x0001e2000c10150c */
[----:B------:R-:W-:-:S04]  /*5d60*/  LEA R10, P3, R13, R0, 0x1 ;  /* 0x000000000d0a7211 */ /* 0x000fc800078608ff */
[----:B------:R-:W-:Y:S01]  /*5d70*/  LEA.HI.X.SX32 R11, R13, R2, 0x1, P3 ;  /* 0x000000020d0b7211 */ /* 0x000fe200018f0eff */
[C---:B------:R-:W-:Y:S01]  /*5d80*/  VIADD R13, R15.reuse, UR4 ;  /* 0x000000040f0d7c36 */ /* 0x040fe20008000000 */
[C---:B------:R-:W-:Y:S01]  /*5d90*/  LEA R6, P3, R15.reuse, R0, 0x1 ;  /* 0x000000000f067211 */ /* 0x040fe200078608ff */
[----:B------:R-:W-:Y:S02]  /*5da0*/  ULDC UR4, c[0x0][0x248] ;  /* 0x0000920000047ab9 */ /* 0x000fe40000000800 */
[----:B------:R-:W-:Y:S01]  /*5db0*/  @P6 STG.E.U16 desc[UR12][R10.64], R32 ;  /* 0x000000200a006986 */ /* 0x000fe2000c10150c */
[----:B0-----:R-:W-:Y:S02]  /*5dc0*/  PRMT R9, R32, 0x7632, R9 ;  /* 0x0000763220097816 */ /* 0x001fe40000000009 */
[----:B------:R-:W-:Y:S02]  /*5dd0*/  LEA.HI.X.SX32 R7, R15, R2, 0x1, P3 ;  /* 0x000000020f077211 */ /* 0x000fe400018f0eff */
[----:B------:R-:W-:-:S02]  /*5de0*/  LEA R8, P6, R13, R0, 0x1 ;  /* 0x000000000d087211 */ /* 0x000fc400078c08ff */
[----:B------:R-:W-:Y:S01]  /*5df0*/  ISETP.LT.AND P3, PT, R4, UR5, !P0 ;  /* 0x0000000504007c0c */ /* 0x000fe2000c761270 */
[----:B------:R0:W-:Y:S01]  /*5e00*/  @P5 STG.E.U16 desc[UR12][R6.64], R9 ;  /* 0x0000000906005986 */ /* 0x0001e2000c10150c */
[----:B------:R-:W-:Y:S01]  /*5e10*/  VIADD R4, R5, 0x56 ;  /* 0x0000005605047836 */ /* 0x000fe20000000000 */
[----:B------:R-:W-:-:S04]  /*5e20*/  ULDC UR5, c[0x0][0x22c] ;  /* 0x00008b0000057ab9 */ /* 0x000fc80000000800 */
[----:B------:R-:W-:Y:S01]  /*5e30*/  ISETP.LT.AND P5, PT, R4, UR5, !P0 ;  /* 0x0000000504007c0c */ /* 0x000fe2000c7a1270 */
[----:B------:R-:W-:Y:S01]  /*5e40*/  VIADD R4, R5, 0x57 ;  /* 0x0000005705047836 */ /* 0x000fe20000000000 */
[----:B------:R-:W-:Y:S01]  /*5e50*/  ULDC UR5, c[0x0][0x22c] ;  /* 0x00008b0000057ab9 */ /* 0x000fe20000000800 */
[C---:B0-----:R-:W-:Y:S01]  /*5e60*/  LEA.HI.X.SX32 R9, R13.reuse, R2, 0x1, P6 ;  /* 0x000000020d097211 */ /* 0x041fe200030f0eff */
[----:B------:R-:W-:Y:S01]  /*5e70*/  VIADD R13, R13, UR4 ;  /* 0x000000040d0d7c36 */ /* 0x000fe20008000000 */
[----:B------:R-:W-:Y:S01]  /*5e80*/  ULDC UR4, c[0x0][0x248] ;  /* 0x0000920000047ab9 */ /* 0x000fe20000000800 */
[----:B------:R-:W-:Y:S02]  /*5e90*/  PRMT R7, R33, 0x7632, R7 ;  /* 0x0000763221077816 */ /* 0x000fe40000000007 */
[----:B------:R-:W-:Y:S01]  /*5ea0*/  @P2 STG.E.U16 desc[UR12][R8.64], R33 ;  /* 0x0000002108002986 */ /* 0x000fe2000c10150c */
[C---:B------:R-:W-:Y:S01]  /*5eb0*/  LEA R10, P2, R13.reuse, R0, 0x1 ;  /* 0x000000000d0a7211 */ /* 0x040fe200078408ff */
[----:B------:R-:W-:Y:S01]  /*5ec0*/  VIADD R15, R13, UR4 ;  /* 0x000000040d0f7c36 */ /* 0x000fe20008000000 */
[----:B------:R-:W-:-:S02]  /*5ed0*/  ULDC UR4, c[0x0][0x22c] ;  /* 0x00008b0000047ab9 */ /* 0x000fc40000000800 */
[----:B------:R-:W-:Y:S02]  /*5ee0*/  LEA.HI.X.SX32 R11, R13, R2, 0x1, P2 ;  /* 0x000000020d0b7211 */ /* 0x000fe400010f0eff */
[----:B------:R-:W-:Y:S01]  /*5ef0*/  ISETP.LT.AND P2, PT, R4, UR5, !P0 ;  /* 0x0000000504007c0c */ /* 0x000fe2000c741270 */
[----:B------:R-:W-:Y:S01]  /*5f00*/  VIADD R4, R5, 0x58 ;  /* 0x0000005805047836 */ /* 0x000fe20000000000 */
[----:B------:R-:W-:Y:S01]  /*5f10*/  LEA R6, P6, R15, R0, 0x1 ;  /* 0x000000000f067211 */ /* 0x000fe200078c08ff */
[----:B------:R0:W-:Y:S01]  /*5f20*/  @P1 STG.E.U16 desc[UR12][R10.64], R7 ;  /* 0x000000070a001986 */ /* 0x0001e2000c10150c */
[----:B------:R-:W-:Y:S02]  /*5f30*/  ULDC UR5, c[0x0][0x22c] ;  /* 0x00008b0000057ab9 */ /* 0x000fe40000000800 */
[----:B------:R-:W-:Y:S01]  /*5f40*/  ISETP.LT.AND P1, PT, R4, UR4, !P0 ;  /* 0x0000000404007c0c */ /* 0x000fe2000c721270 */
[----:B------:R-:W-:Y:S01]  /*5f50*/  ULDC UR4, c[0x0][0x248] ;  /* 0x0000920000047ab9 */ /* 0x000fe20000000800 */
[----:B------:R-:W-:Y:S01]  /*5f60*/  VIADD R4, R5, 0x59 ;  /* 0x0000005905047836 */ /* 0x000fe20000000000 */
[C---:B0-----:R-:W-:Y:S01]  /*5f70*/  LEA.HI.X.SX32 R7, R15.reuse, R2, 0x1, P6 ;  /* 0x000000020f077211 */ /* 0x041fe200030f0eff */
[----:B------:R-:W-:Y:S01]  /*5f80*/  VIADD R15, R15, UR4 ;  /* 0x000000040f0f7c36 */ /* 0x000fe20008000000 */
[----:B------:R-:W-:-:S03]  /*5f90*/  ULDC UR4, c[0x0][0x22c] ;  /* 0x00008b0000047ab9 */ /* 0x000fc60000000800 */
[----:B------:R0:W-:Y:S01]  /*5fa0*/  @P4 STG.E.U16 desc[UR12][R6.64], R34 ;  /* 0x0000002206004986 */ /* 0x0001e2000c10150c */
[C---:B------:R-:W-:Y:S02]  /*5fb0*/  LEA R8, P6, R15.reuse, R0, 0x1 ;  /* 0x000000000f087211 */ /* 0x040fe400078c08ff */
[----:B------:R-:W-:Y:S01]  /*5fc0*/  ISETP.LT.AND P4, PT, R4, UR4, !P0 ;  /* 0x0000000404007c0c */ /* 0x000fe2000c781270 */
[----:B------:R-:W-:Y:S01]  /*5fd0*/  ULDC UR4, c[0x0][0x248] ;  /* 0x0000920000047ab9 */ /* 0x000fe20000000800 */
[C---:B------:R-:W-:Y:S01]  /*5fe0*/  LEA.HI.X.SX32 R9, R15.reuse, R2, 0x1, P6 ;  /* 0x000000020f097211 */ /* 0x040fe200030f0eff */
[----:B------:R-:W-:Y:S01]  /*5ff0*/  VIADD R15, R15, UR4 ;  /* 0x000000040f0f7c36 */ /* 0x000fe20008000000 */
[----:B------:R-:W-:Y:S01]  /*6000*/  ULDC UR4, c[0x0][0x248] ;  /* 0x0000920000047ab9 */ /* 0x000fe20000000800 */
[----:B------:R-:W-:Y:S02]  /*6010*/  VIADD R4, R5, 0x5a ;  /* 0x0000005a05047836 */ /* 0x000fe40000000000 */
[----:B------:R-:W-:Y:S01]  /*6020*/  VIADD R11, R15, UR4 ;  /* 0x000000040f0b7c36 */ /* 0x000fe20008000000 */
[----:B------:R-:W-:Y:S01]  /*6030*/  ULDC UR4, c[0x0][0x22c] ;  /* 0x00008b0000047ab9 */ /* 0x000fe20000000800 */
[----:B0-----:R-:W-:-:S02]  /*6040*/  PRMT R7, R34, 0x7632, R7 ;  /* 0x0000763222077816 */ /* 0x001fc40000000007 */
[----:B------:R-:W-:Y:S01]  /*6050*/  ISETP.LT.AND P6, PT, R4, UR5, !P0 ;  /* 0x0000000504007c0c */ /* 0x000fe2000c7c1270 */
[----:B------:R-:W-:Y:S01]  /*6060*/  ULDC UR5, c[0x0][0x248] ;  /* 0x0000920000057ab9 */ /* 0x000fe20000000800 */
[----:B------:R-:W-:Y:S01]  /*6070*/  VIADD R4, R5, 0x5b ;  /* 0x0000005b05047836 */ /* 0x000fe20000000000 */
[----:B------:R0:W-:Y:S01]  /*6080*/  @P3 STG.E.U16 desc[UR12][R8.64], R7 ;  /* 0x0000000708003986 */ /* 0x0001e2000c10150c */
[----:B------:R-:W-:Y:S01]  /*6090*/  LEA R6, P3, R15, R0, 0x1 ;  /* 0x000000000f067211 */ /* 0x000fe200078608ff */
[----:B------:R-:W-:Y:S01]  /*60a0*/  VIADD R13, R11, UR5 ;  /* 0x000000050b0d7c36 */ /* 0x000fe20008000000 */
[----:B------:R-:W-:Y:S02]  /*60b0*/  ULDC UR5, c[0x0][0x22c] ;  /* 0x00008b0000057ab9 */ /* 0x000fe40000000800 */
[----:B0-----:R-:W-:Y:S02]  /*60c0*/  LEA.HI.X.SX32 R7, R15, R2, 0x1, P3 ;  /* 0x000000020f077211 */ /* 0x001fe400018f0eff */
[----:B------:R-:W-:-:S02]  /*60d0*/  LEA R10, P3, R11, R0, 0x1 ;  /* 0x000000000b0a7211 */ /* 0x000fc400078608ff */
[----:B------:R-:W-:Y:S01]  /*60e0*/  PRMT R9, R35, 0x7632, R9 ;  /* 0x0000763223097816 */ /* 0x000fe20000000009 */
[----:B------:R-:W-:Y:S01]  /*60f0*/  @P5 STG.E.U16 desc[UR12][R6.64], R35 ;  /* 0x0000002306005986 */ /* 0x000fe2000c10150c */
[----:B------:R-:W-:Y:S02]  /*6100*/  LEA.HI.X.SX32 R11, R11, R2, 0x1, P3 ;  /* 0x000000020b0b7211 */ /* 0x000fe400018f0eff */
[----:B------:R-:W-:Y:S01]  /*6110*/  ISETP.LT.AND P5, PT, R4, UR4, !P0 ;  /* 0x0000000404007c0c */ /* 0x000fe2000c7a1270 */
[----:B------:R-:W-:Y:S01]  /*6120*/  VIADD R4, R5, 0x5c ;  /* 0x0000005c05047836 */ /* 0x000fe20000000000 */
[C---:B------:R-:W-:Y:S01]  /*6130*/  LEA R8, P3, R13.reuse, R0, 0x1 ;  /* 0x000000000d087211 */ /* 0x040fe200078608ff */
[----:B------:R0:W-:Y:S01]  /*6140*/  @P2 STG.E.U16 desc[UR12][R10.64], R9 ;  /* 0x000000090a002986 */ /* 0x0001e2000c10150c */
[----:B------:R-:W-:Y:S02]  /*6150*/  ULDC UR4, c[0x0][0x22c] ;  /* 0x00008b0000047ab9 */ /* 0x000fe40000000800 */
[----:B0-----:R-:W-:-:S02]  /*6160*/  LEA.HI.X.SX32 R9, R13, R2, 0x1, P3 ;  /* 0x000000020d097211 */ /* 0x001fc400018f0eff */
[----:B------:R-:W-:Y:S01]  /*6170*/  ISETP.LT.AND P3, PT, R4, UR4, !P0 ;  /* 0x0000000404007c0c */ /* 0x000fe2000c761270 */
[----:B------:R-:W-:Y:S01]  /*6180*/  ULDC UR4, c[0x0][0x248] ;  /* 0x0000920000047ab9 */ /* 0x000fe20000000800 */
[----:B------:R-:W-:Y:S01]  /*6190*/  VIADD R4, R5, 0x5d ;  /* 0x0000005d05047836 */ /* 0x000fe20000000000 */
[----:B------:R0:W-:Y:S01]  /*61a0*/  @P1 STG.E.U16 desc[UR12][R8.64], R36 ;  /* 0x0000002408001986 */ /* 0x0001e2000c10150c */
[----:B------:R-:W-:Y:S01]  /*61b0*/  VIADD R13, R13, UR4 ;  /* 0x000000040d0d7c36 */ /* 0x000fe20008000000 */
[----:B------:R-:W-:Y:S02]  /*61c0*/  ULDC UR4, c[0x0][0x22c] ;  /* 0x00008b0000047ab9 */ /* 0x000fe40000000800 */
[----:B------:R-:W-:Y:S01]  /*61d0*/  ISETP.LT.AND P2, PT, R4, UR4, !P0 ;  /* 0x0000000404007c0c */ /* 0x000fe2000c741270 */
[----:B------:R-:W-:Y:S01]  /*61e0*/  ULDC UR4, c[0x0][0x248] ;  /* 0x0000920000047ab9 */ /* 0x000fe20000000800 */
[----:B------:R-:W-:Y:S01]  /*61f0*/  LEA R6, P1, R13, R0, 0x1 ;  /* 0x000000000d067211 */ /* 0x000fe200078208ff */
[----:B------:R-:W-:-:S03]  /*6200*/  VIADD R4, R5, 0x5e ;  /* 0x0000005e05047836 */ /* 0x000fc60000000000 */
[C---:B------:R-:W-:Y:S01]  /*6210*/  LEA.HI.X.SX32 R7, R13.reuse, R2, 0x1, P1 ;  /* 0x000000020d077211 */ /* 0x040fe200008f0eff */
[----:B------:R-:W-:Y:S01]  /*6220*/  VIADD R13, R13, UR4 ;  /* 0x000000040d0d7c36 */ /* 0x000fe20008000000 */
[----:B0-----:R-:W-:Y:S01]  /*6230*/  PRMT R9, R36, 0x7632, R9 ;  /* 0x0000763224097816 */ /* 0x001fe20000000009 */
[----:B------:R-:W-:Y:S01]  /*6240*/  ULDC UR4, c[0x0][0x248] ;  /* 0x0000920000047ab9 */ /* 0x000fe20000000800 */
[----:B------:R-:W-:Y:S01]  /*6250*/  ISETP.LT.AND P1, PT, R4, UR5, !P0 ;  /* 0x0000000504007c0c */ /* 0x000fe2000c721270 */
[C---:B------:R-:W-:Y:S01]  /*6260*/  VIADD R11, R13.reuse, UR4 ;  /* 0x000000040d0b7c36 */ /* 0x040fe20008000000 */
[----:B------:R-:W-:Y:S01]  /*6270*/  ULDC UR4, c[0x0][0x248] ;  /* 0x0000920000047ab9 */ /* 0x000fe20000000800 */
[----:B------:R0:W-:Y:S01]  /*6280*/  @P4 STG.E.U16 desc[UR12][R6.64], R9 ;  /* 0x0000000906004986 */ /* 0x0001e2000c10150c */
[----:B------:R-:W-:Y:S01]  /*6290*/  LEA R8, P4, R13, R0, 0x1 ;  /* 0x000000000d087211 */ /* 0x000fe200078808ff */
[----:B------:R-:W-:Y:S01]  /*62a0*/  VIADD R4, R5, 0x5f ;  /* 0x0000005f05047836 */ /* 0x000fe20000000000 */
[----:B------:R-:W-:-:S02]  /*62b0*/  ULDC UR5, c[0x0][0x22c] ;  /* 0x00008b0000057ab9 */ /* 0x000fc40000000800 */
[----:B0-----:R-:W-:Y:S01]  /*62c0*/  LEA.HI.X.SX32 R9, R13, R2, 0x1, P4 ;  /* 0x000000020d097211 */ /* 0x001fe200020f0eff */
[C---:B------:R-:W-:Y:S01]  /*62d0*/  VIADD R13, R11.reuse, UR4 ;  /* 0x000000040b0d7c36 */ /* 0x040fe20008000000 */
[----:B------:R-:W-:Y:S01]  /*62e0*/  LEA R10, P4, R11, R0, 0x1 ;  /* 0x000000000b0a7211 */ /* 0x000fe200078808ff */
[----:B------:R-:W-:Y:S01]  /*62f0*/  ULDC UR4, c[0x0][0x248] ;  /* 0x0000920000047ab9 */ /* 0x000fe20000000800 */
[----:B------:R-:W-:Y:S01]  /*6300*/  PRMT R7, R37, 0x7632, R7 ;  /* 0x0000763225077816 */ /* 0x000fe20000000007 */
[----:B------:R-:W-:Y:S01]  /*6310*/  @P6 STG.E.U16 desc[UR12][R8.64], R37 ;  /* 0x0000002508006986 */ /* 0x000fe2000c10150c */
[----:B------:R-:W-:Y:S02]  /*6320*/  LEA.HI.X.SX32 R11, R11, R2, 0x1, P4 ;  /* 0x000000020b0b7211 */ /* 0x000fe400020f0eff */
[----:B------:R-:W-:Y:S02]  /*6330*/  LEA R6, P6, R13, R0, 0x1 ;  /* 0x000000000d067211 */ /* 0x000fe400078c08ff */
[----:B------:R-:W-:Y:S01]  /*6340*/  ISETP.LT.AND P4, PT, R4, UR5, !P0 ;  /* 0x0000000504007c0c */ /* 0x000fe2000c781270 */
[----:B------:R0:W-:Y:S01]  /*6350*/  @P5 STG.E.U16 desc[UR12][R10.64], R7 ;  /* 0x000000070a005986 */ /* 0x0001e2000c10150c */
[----:B------:R-:W-:Y:S01]  /*6360*/  VIADD R4, R5, 0x60 ;  /* 0x0000006005047836 */ /* 0x000fe20000000000 */
[----:B------:R-:W-:Y:S01]  /*6370*/  ULDC UR5, c[0x0][0x22c] ;  /* 0x00008b0000057ab9 */ /* 0x000fe20000000800 */
[C---:B0-----:R-:W-:Y:S01]  /*6380*/  LEA.HI.X.SX32 R7, R13.reuse, R2, 0x1, P6 ;  /* 0x000000020d077211 */ /* 0x041fe200030f0eff */
[----:B------:R-:W-:-:S02]  /*6390*/  VIADD R13, R13, UR4 ;  /* 0x000000040d0d7c36 */ /* 0x000fc40008000000 */
[----:B------:R-:W-:Y:S01]  /*63a0*/  ISETP.LT.AND P6, PT, R4, UR5, !P0 ;  /* 0x0000000504007c0c */ /* 0x000fe2000c7c1270 */
[----:B------:R-:W-:Y:S01]  /*63b0*/  ULDC UR4, c[0x0][0x248] ;  /* 0x0000920000047ab9 */ /* 0x000fe20000000800 */
[----:B------:R-:W-:Y:S01]  /*63c0*/  VIADD R4, R5, 0x61 ;  /* 0x0000006105047836 */ /* 0x000fe20000000000 */
[----:B------:R0:W-:Y:S01]  /*63d0*/  @P3 STG.E.U16 desc[UR12][R6.64], R38 ;  /* 0x0000002606003986 */ /* 0x0001e2000c10150c */
[C---:B------:R-:W-:Y:S01]  /*63e0*/  LEA R8, P3, R13.reuse, R0, 0x1 ;  /* 0x000000000d087211 */ /* 0x040fe200078608ff */
[C---:B------:R-:W-:Y:S01]  /*63f0*/  VIADD R15, R13.reuse, UR4 ;  /* 0x000000040d0f7c36 */ /* 0x040fe20008000000 */
[----:B------:R-:W-:Y:S01]  /*6400*/  ULDC UR5, c[0x0][0x22c] ;  /* 0x00008b0000057ab9 */ /* 0x000fe20000000800 */
[----:B------:R-:W-:Y:S01]  /*6410*/  ULDC UR4, c[0x0][0x22c] ;  /* 0x00008b0000047ab9 */ /* 0x000fe20000000800 */
[----:B------:R-:W-:Y:S02]  /*6420*/  LEA.HI.X.SX32 R9, R13, R2, 0x1, P3 ;  /* 0x000000020d097211 */ /* 0x000fe400018f0eff */
[----:B------:R-:W-:Y:S01]  /*6430*/  ISETP.LT.AND P5, PT, R4, UR5, !P0 ;  /* 0x0000000504007c0c */ /* 0x000fe2000c7a1270 */
[----:B------:R-:W-:Y:S01]  /*6440*/  VIADD R4, R5, 0x62 ;  /* 0x0000006205047836 */ /* 0x000fe20000000000 */
[----:B------:R-:W-:Y:S01]  /*6450*/  LEA R10, P3, R15, R0, 0x1 ;  /* 0x000000000f0a7211 */ /* 0x000fe200078608ff */
[----:B------:R-:W-:Y:S01]  /*6460*/  ULDC UR5, c[0x0][0x22c] ;  /* 0x00008b0000057ab9 */ /* 0x000fe20000000800 */
[----:B0-----:R-:W-:-:S02]  /*6470*/  PRMT R7, R38, 0x7632, R7 ;  /* 0x0000763226077816 */ /* 0x001fc40000000007 */
[----:B------:R-:W-:Y:S02]  /*6480*/  LEA.HI.X.SX32 R11, R15, R2, 0x1, P3 ;  /* 0x000000020f0b7211 */ /* 0x000fe400018f0eff */
[----:B------:R-:W-:Y:S01]  /*6490*/  ISETP.LT.AND P3, PT, R4, UR4, !P0 ;  /* 0x0000000404007c0c */ /* 0x000fe2000c761270 */
[----:B------:R-:W-:Y:S01]  /*64a0*/  ULDC UR4, c[0x0][0x248] ;  /* 0x0000920000047ab9 */ /* 0x000fe20000000800 */
[----:B------:R-:W-:Y:S01]  /*64b0*/  VIADD R4, R5, 0x63 ;  /* 0x0000006305047836 */ /* 0x000fe20000000000 */
[----:B------:R0:W-:Y:S01]  /*64c0*/  @P2 STG.E.U16 desc[UR12][R8.64], R7 ;  /* 0x0000000708002986 */ /* 0x0001e2000c10150c */
[----:B------:R-:W-:Y:S01]  /*64d0*/  VIADD R15, R15, UR4 ;  /* 0x000000040f0f7c36 */ /* 0x000fe20008000000 */
[----:B------:R-:W-:Y:S02]  /*64e0*/  ULDC UR4, c[0x0][0x22c] ;  /* 0x00008b0000047ab9 */ /* 0x000fe40000000800 */
[----:B------:R1:W-:Y:S01]  /*64f0*/  @P1 STG.E.U16 desc[UR12][R10.64], R39 ;  /* 0x000000270a001986 */ /* 0x0003e2000c10150c */
[----:B------:R-:W-:Y:S01]  /*6500*/  ISETP.LT.AND P2, PT, R4, UR4, !P0 ;  /* 0x0000000404007c0c */ /* 0x000fe2000c741270 */
[----:B------:R-:W-:Y:S01]  /*6510*/  ULDC UR4, c[0x0][0x248] ;  /* 0x0000920000047ab9 */ /* 0x000fe20000000800 */
[----:B------:R-:W-:Y:S01]  /*6520*/  LEA R6, P1, R15, R0, 0x1 ;  /* 0x000000000f067211 */ /* 0x000fe200078208ff */
[----:B------:R-:W-:Y:S01]  /*6530*/  VIADD R4, R5, 0x64 ;  /* 0x0000006405047836 */ /* 0x000fe20000000000 */
[----:B0-----:R-:W-:-:S02]  /*6540*/  PRMT R9, R39, 0x7632, R9 ;  /* 0x0000763227097816 */ /* 0x001fc40000000009 */
[C---:B------:R-:W-:Y:S01]  /*6550*/  LEA.HI.X.SX32 R7, R15.reuse, R2, 0x1, P1 ;  /* 0x000000020f077211 */ /* 0x040fe200008f0eff */
[----:B------:R-:W-:Y:S01]  /*6560*/  VIADD R15, R15, UR4 ;  /* 0x000000040f0f7c36 */ /* 0x000fe20008000000 */
[----:B------:R-:W-:Y:S01]  /*6570*/  ULDC UR4, c[0x0][0x248] ;  /* 0x0000920000047ab9 */ /* 0x000fe20000000800 */
[----:B------:R-:W-:Y:S01]  /*6580*/  ISETP.LT.AND P1, PT, R4, UR5, !P0 ;  /* 0x0000000504007c0c */ /* 0x000fe2000c721270 */
[----:B------:R-:W-:Y:S01]  /*6590*/  VIADD R4, R5, 0x65 ;  /* 0x0000006505047836 */ /* 0x000fe20000000000 */
[----:B------:R0:W-:Y:S01]  /*65a0*/  @P4 STG.E.U16 desc[UR12][R6.64], R9 ;  /* 0x0000000906004986 */ /* 0x0001e2000c10150c */
[C---:B------:R-:W-:Y:S01]  /*65b0*/  LEA R8, P4, R15.reuse, R0, 0x1 ;  /* 0x000000000f087211 */ /* 0x040fe200078808ff */
[----:B-1----:R-:W-:Y:S01]  /*65c0*/  VIADD R11, R15, UR4 ;  /* 0x000000040f0b7c36 */ /* 0x002fe20008000000 */
[----:B------:R-:W-:Y:S01]  /*65d0*/  ULDC UR4, c[0x0][0x248] ;  /* 0x0000920000047ab9 */ /* 0x000fe20000000800 */
[----:B------:R-:W-:Y:S02]  /*65e0*/  ULDC UR5, c[0x0][0x22c] ;  /* 0x00008b0000057ab9 */ /* 0x000fe40000000800 */
[----:B------:R-:W-:Y:S01]  /*65f0*/  VIADD R13, R11, UR4 ;  /* 0x000000040b0d7c36 */ /* 0x000fe20008000000 */
[----:B------:R-:W-:Y:S01]  /*6600*/  ULDC UR4, c[0x0][0x248] ;  /* 0x0000920000047ab9 */ /* 0x000fe20000000800 */
[----:B0-----:R-:W-:-:S02]  /*6610*/  LEA.HI.X.SX32 R9, R15, R2, 0x1, P4 ;  /* 0x000000020f097211 */ /* 0x001fc400020f0eff */
[C---:B------:R-:W-:Y:S02]  /*6620*/  LEA R10, P4, R11.reuse, R0, 0x1 ;  /* 0x000000000b0a7211 */ /* 0x040fe400078808ff */
        /* <DEDUP_REMOVED lines=50> */
[----:B------:R-:W-:Y:S02]  /*6950*/  LEA R10, P4, R11, R0, 0x1 ;  /* 0x000000000b0a7211 */ /* 0x000fe400078808ff */
        /* <DEDUP_REMOVED lines=11> */
[----:B------:R-:W-:Y:S01]  /*6a10*/  VIADD R4, R5, 0x6d ;  /* 0x0000006d05047836 */ /* 0x000fe20000000000 */
[----:B------:R-:W-:Y:S01]  /*6a20*/  ULDC UR4, c[0x0][0x248] ;  /* 0x0000920000047ab9 */ /* 0x000fe20000000800 */
[----:B------:R0:W-:Y:S01]  /*6a30*/  @P3 STG.E.U16 desc[UR12][R6.64], R44 ;  /* 0x0000002c06003986 */ /* 0x0001e2000c10150c */
[C---:B------:R-:W-:Y:S01]  /*6a40*/  LEA R8, P3, R13.reuse, R0, 0x1 ;  /* 0x000000000d087211 */ /* 0x040fe200078608ff */
[----:B------:R-:W-:Y:S01]  /*6a50*/  ULDC UR5, c[0x0][0x22c] ;  /* 0x00008b0000057ab9 */ /* 0x000fe20000000800 */
[C---:B------:R-:W-:Y:S01]  /*6a60*/  VIADD R15, R13.reuse, UR4 ;  /* 0x000000040d0f7c36 */ /* 0x040fe20008000000 */
[----:B------:R-:W-:Y:S01]  /*6a70*/  ULDC UR4, c[0x0][0x22c] ;  /* 0x00008b0000047ab9 */ /* 0x000fe20000000800 */
[----:B------:R-:W-:Y:S02]  /*6a80*/  LEA.HI.X.SX32 R9, R13, R2, 0x1, P3 ;  /* 0x000000020d097211 */ /* 0x000fe400018f0eff */
[----:B------:R-:W-:Y:S01]  /*6a90*/  ISETP.LT.AND P3, PT, R4, UR5, !P0 ;  /* 0x0000000504007c0c */ /* 0x000fe2000c761270 */
[----:B------:R-:W-:Y:S01]  /*6aa0*/  VIADD R4, R5, 0x6e ;  /* 0x0000006e05047836 */ /* 0x000fe20000000000 */
[----:B------:R-:W-:Y:S01]  /*6ab0*/  LEA R10, P5, R15, R0, 0x1 ;  /* 0x000000000f0a7211 */ /* 0x000fe200078a08ff */
[----:B------:R-:W-:Y:S01]  /*6ac0*/  ULDC UR5, c[0x0][0x22c] ;  /* 0x00008b0000057ab9 */ /* 0x000fe20000000800 */
[----:B0-----:R-:W-:-:S02]  /*6ad0*/  PRMT R7, R44, 0x7632, R7 ;  /* 0x000076322c077816 */ /* 0x001fc40000000007 */
[----:B------:R-:W-:-:S03]  /*6ae0*/  LEA.HI.X.SX32 R11, R15, R2, 0x1, P5 ;  /* 0x000000020f0b7211 */ /* 0x000fc600028f0eff */
[----:B------:R0:W-:Y:S01]  /*6af0*/  @P2 STG.E.U16 desc[UR12][R8.64], R7 ;  /* 0x0000000708002986 */ /* 0x0001e2000c10150c */
        /* <DEDUP_REMOVED lines=23> */
[----:B0-----:R-:W-:Y:S01]  /*6c70*/  LEA.HI.X.SX32 R9, R15, R2, 0x1, P4 ;  /* 0x000000020f097211 */ /* 0x001fe200020f0eff */
[----:B------:R-:W-:Y:S01]  /*6c80*/  VIADD R15, R5, 0x7f ;  /* 0x0000007f050f7836 */ /* 0x000fe20000000000 */
[----:B------:R-:W-:-:S02]  /*6c90*/  LEA R10, P4, R11, R0, 0x1 ;  /* 0x000000000b0a7211 */ /* 0x000fc400078808ff */
[----:B------:R-:W-:Y:S01]  /*6ca0*/  PRMT R7, R46, 0x7632, R7 ;  /* 0x000076322e077816 */ /* 0x000fe20000000007 */
[----:B------:R-:W-:Y:S01]  /*6cb0*/  @P6 STG.E.U16 desc[UR12][R8.64], R46 ;  /* 0x0000002e08006986 */ /* 0x000fe2000c10150c */
[----:B------:R-:W-:Y:S02]  /*6cc0*/  LEA.HI.X.SX32 R11, R11, R2, 0x1, P4 ;  /* 0x000000020b0b7211 */ /* 0x000fe400020f0eff */
[----:B------:R-:W-:Y:S02]  /*6cd0*/  LEA R6, P4, R13, R0, 0x1 ;  /* 0x000000000d067211 */ /* 0x000fe400078808ff */
        /* <DEDUP_REMOVED lines=9> */
[----:B------:R-:W-:-:S03]  /*6d70*/  ULDC UR4, c[0x0][0x248] ;  /* 0x0000920000047ab9 */ /* 0x000fc60000000800 */
[----:B------:R0:W-:Y:S01]  /*6d80*/  @P2 STG.E.U16 desc[UR12][R6.64], R47 ;  /* 0x0000002f06002986 */ /* 0x0001e2000c10150c */
[C---:B------:R-:W-:Y:S01]  /*6d90*/  LEA R8, P4, R13.reuse, R0, 0x1 ;  /* 0x000000000d087211 */ /* 0x040fe200078808ff */
[----:B------:R-:W-:Y:S01]  /*6da0*/  VIADD R11, R13, UR4 ;  /* 0x000000040d0b7c36 */ /* 0x000fe20008000000 */
[----:B------:R-:W-:Y:S01]  /*6db0*/  ISETP.LT.AND P2, PT, R4, UR5, !P0 ;  /* 0x0000000504007c0c */ /* 0x000fe2000c741270 */
[----:B------:R-:W-:Y:S01]  /*6dc0*/  VIADD R4, R5, 0x74 ;  /* 0x0000007405047836 */ /* 0x000fe20000000000 */
[----:B------:R-:W-:Y:S01]  /*6dd0*/  LEA.HI.X.SX32 R9, R13, R2, 0x1, P4 ;  /* 0x000000020d097211 */ /* 0x000fe200020f0eff */
[----:B------:R-:W-:Y:S01]  /*6de0*/  ULDC UR4, c[0x0][0x22c] ;  /* 0x00008b0000047ab9 */ /* 0x000fe20000000800 */
[----:B------:R-:W-:Y:S01]  /*6df0*/  ULDC UR5, c[0x0][0x22c] ;  /* 0x00008b0000057ab9 */ /* 0x000fe20000000800 */
[----:B0-----:R-:W-:Y:S02]  /*6e00*/  PRMT R7, R47, 0x7632, R7 ;  /* 0x000076322f077816 */ /* 0x001fe40000000007 */
[----:B------:R-:W-:-:S03]  /*6e10*/  LEA R6, P4, R11, R0, 0x1 ;  /* 0x000000000b067211 */ /* 0x000fc600078808ff */
[----:B------:R0:W-:Y:S01]  /*6e20*/  @P1 STG.E.U16 desc[UR12][R8.64], R7 ;  /* 0x0000000708001986 */ /* 0x0001e2000c10150c */
[----:B------:R-:W-:Y:S01]  /*6e30*/  ISETP.LT.AND P1, PT, R4, UR4, !P0 ;  /* 0x0000000404007c0c */ /* 0x000fe2000c721270 */
[----:B------:R-:W-:Y:S01]  /*6e40*/  ULDC UR4, c[0x0][0x248] ;  /* 0x0000920000047ab9 */ /* 0x000fe20000000800 */
[----:B------:R-:W-:Y:S01]  /*6e50*/  VIADD R4, R5, 0x75 ;  /* 0x0000007505047836 */ /* 0x000fe20000000000 */
[C---:B0-----:R-:W-:Y:S01]  /*6e60*/  LEA.HI.X.SX32 R7, R11.reuse, R2, 0x1, P4 ;  /* 0x000000020b077211 */ /* 0x041fe200020f0eff */
[----:B------:R-:W-:Y:S01]  /*6e70*/  VIADD R11, R11, UR4 ;  /* 0x000000040b0b7c36 */ /* 0x000fe20008000000 */
[----:B------:R-:W-:Y:S02]  /*6e80*/  ULDC UR4, c[0x0][0x248] ;  /* 0x0000920000047ab9 */ /* 0x000fe40000000800 */
[----:B------:R-:W-:Y:S01]  /*6e90*/  ISETP.LT.AND P4, PT, R4, UR5, !P0 ;  /* 0x0000000504007c0c */ /* 0x000fe2000c781270 */
[----:B------:R-:W-:Y:S01]  /*6ea0*/  VIADD R4, R5, 0x76 ;  /* 0x0000007605047836 */ /* 0x000fe20000000000 */
[----:B------:R0:W-:Y:S01]  /*6eb0*/  @P5 STG.E.U16 desc[UR12][R6.64], R48 ;  /* 0x0000003006005986 */ /* 0x0001e2000c10150c */
[C---:B------:R-:W-:Y:S01]  /*6ec0*/  LEA R10, P5, R11.reuse, R0, 0x1 ;  /* 0x000000000b0a7211 */ /* 0x040fe200078a08ff */
[C---:B------:R-:W-:Y:S01]  /*6ed0*/  VIADD R9, R11.reuse, UR4 ;  /* 0x000000040b097c36 */ /* 0x040fe20008000000 */
[----:B------:R-:W-:Y:S01]  /*6ee0*/  ULDC UR4, c[0x0][0x248] ;  /* 0x0000920000047ab9 */ /* 0x000fe20000000800 */
[----:B------:R-:W-:Y:S01]  /*6ef0*/  ULDC UR5, c[0x0][0x22c] ;  /* 0x00008b0000057ab9 */ /* 0x000fe20000000800 */
[----:B------:R-:W-:Y:S01]  /*6f00*/  LEA.HI.X.SX32 R11, R11, R2, 0x1, P5 ;  /* 0x000000020b0b7211 */ /* 0x000fe200028f0eff */
[C---:B------:R-:W-:Y:S01]  /*6f10*/  VIADD R13, R9.reuse, UR4 ;  /* 0x00000004090d7c36 */ /* 0x040fe20008000000 */
[----:B------:R-:W-:Y:S01]  /*6f20*/  LEA R8, P5, R9, R0, 0x1 ;  /* 0x0000000009087211 */ /* 0x000fe200078a08ff */
[----:B------:R-:W-:-:S03]  /*6f30*/  ULDC UR4, c[0x0][0x248] ;  /* 0x0000920000047ab9 */ /* 0x000fc60000000800 */
[----:B------:R-:W-:Y:S02]  /*6f40*/  LEA.HI.X.SX32 R9, R9, R2, 0x1, P5 ;  /* 0x0000000209097211 */ /* 0x000fe400028f0eff */
        /* <DEDUP_REMOVED lines=12> */
[----:B------:R-:W-:Y:S01]  /*7010*/  ULDC UR4, c[0x0][0x248] ;  /* 0x0000920000047ab9 */ /* 0x000fe20000000800 */
[----:B-1----:R-:W-:-:S02]  /*7020*/  PRMT R9, R49, 0x7632, R9 ;  /* 0x0000763231097816 */ /* 0x002fc40000000009 */
[C---:B------:R-:W-:Y:S01]  /*7030*/  VIADD R11, R13.reuse, UR4 ;  /* 0x000000040d0b7c36 */ /* 0x040fe20008000000 */
[----:B------:R-:W-:Y:S01]  /*7040*/  LEA R8, P5, R13, R0, 0x1 ;  /* 0x000000000d087211 */ /* 0x000fe200078a08ff */
[----:B------:R-:W-:Y:S01]  /*7050*/  ULDC UR4, c[0x0][0x22c] ;  /* 0x00008b0000047ab9 */ /* 0x000fe20000000800 */
[----:B------:R0:W-:Y:S01]  /*7060*/  @P2 STG.E.U16 desc[UR12][R6.64], R9 ;  /* 0x0000000906002986 */ /* 0x0001e2000c10150c */
[----:B------:R-:W-:Y:S01]  /*7070*/  ISETP.LT.AND P2, PT, R4, UR5, !P0 ;  /* 0x0000000504007c0c */ /* 0x000fe2000c741270 */
[----:B------:R-:W-:Y:S01]  /*7080*/  VIADD R4, R5, 0x79 ;  /* 0x0000007905047836 */ /* 0x000fe20000000000 */
[----:B------:R-:W-:Y:S01]  /*7090*/  ULDC UR5, c[0x0][0x22c] ;  /* 0x00008b0000057ab9 */ /* 0x000fe20000000800 */
[----:B0-----:R-:W-:Y:S02]  /*70a0*/  LEA.HI.X.SX32 R9, R13, R2, 0x1, P5 ;  /* 0x000000020d097211 */ /* 0x001fe400028f0eff */
[----:B------:R-:W-:-:S03]  /*70b0*/  LEA R6, P5, R11, R0, 0x1 ;  /* 0x000000000b067211 */ /* 0x000fc600078a08ff */
[----:B------:R0:W-:Y:S01]  /*70c0*/  @P1 STG.E.U16 desc[UR12][R8.64], R50 ;  /* 0x0000003208001986 */ /* 0x0001e2000c10150c */
[----:B------:R-:W-:Y:S01]  /*70d0*/  ISETP.LT.AND P1, PT, R4, UR4, !P0 ;  /* 0x0000000404007c0c */ /* 0x000fe2000c721270 */
[----:B------:R-:W-:Y:S01]  /*70e0*/  ULDC UR4, c[0x0][0x248] ;  /* 0x0000920000047ab9 */ /* 0x000fe20000000800 */
[C---:B------:R-:W-:Y:S01]  /*70f0*/  LEA.HI.X.SX32 R7, R11.reuse, R2, 0x1, P5 ;  /* 0x000000020b077211 */ /* 0x040fe200028f0eff */
[----:B------:R-:W-:Y:S01]  /*7100*/  VIADD R13, R11, UR4 ;  /* 0x000000040b0d7c36 */ /* 0x000fe20008000000 */
[----:B------:R-:W-:Y:S01]  /*7110*/  ULDC UR4, c[0x0][0x22c] ;  /* 0x00008b0000047ab9 */ /* 0x000fe20000000800 */
[----:B------:R-:W-:-:S05]  /*7120*/  VIADD R4, R5, 0x7a ;  /* 0x0000007a05047836 */ /* 0x000fca0000000000 */
[----:B------:R-:W-:Y:S01]  /*7130*/  ISETP.LT.AND P5, PT, R4, UR4, !P0 ;  /* 0x0000000404007c0c */ /* 0x000fe2000c7a1270 */
[----:B------:R-:W-:Y:S01]  /*7140*/  ULDC UR4, c[0x0][0x248] ;  /* 0x0000920000047ab9 */ /* 0x000fe20000000800 */
[----:B0-----:R-:W-:Y:S01]  /*7150*/  PRMT R9, R50, 0x7632, R9 ;  /* 0x0000763232097816 */ /* 0x001fe20000000009 */
[----:B------:R-:W-:-:S04]  /*7160*/  VIADD R4, R5, 0x7c ;  /* 0x0000007c05047836 */ /* 0x000fc80000000000 */
[----:B------:R0:W-:Y:S01]  /*7170*/  @P4 STG.E.U16 desc[UR12][R6.64], R9 ;  /* 0x0000000906004986 */ /* 0x0001e2000c10150c */
[----:B------:R-:W-:-:S04]  /*7180*/  LEA R10, P4, R13, R0, 0x1 ;  /* 0x000000000d0a7211 */ /* 0x000fc800078808ff */
[C---:B------:R-:W-:Y:S01]  /*7190*/  LEA.HI.X.SX32 R11, R13.reuse, R2, 0x1, P4 ;  /* 0x000000020d0b7211 */ /* 0x040fe200020f0eff */
[----:B------:R-:W-:Y:S01]  /*71a0*/  VIADD R13, R13, UR4 ;  /* 0x000000040d0d7c36 */ /* 0x000fe20008000000 */
[----:B------:R-:W-:Y:S01]  /*71b0*/  ULDC UR4, c[0x0][0x248] ;  /* 0x0000920000047ab9 */ /* 0x000fe20000000800 */
[----:B------:R-:W-:Y:S01]  /*71c0*/  ISETP.LT.AND P4, PT, R3, UR5, !P0 ;  /* 0x0000000503007c0c */ /* 0x000fe2000c781270 */
[----:B------:R-:W-:Y:S01]  /*71d0*/  ULDC UR5, c[0x0][0x248] ;  /* 0x0000920000057ab9 */ /* 0x000fe20000000800 */
[----:B------:R1:W-:Y:S01]  /*71e0*/  @P6 STG.E.U16 desc[UR12][R10.64], R51 ;  /* 0x000000330a006986 */ /* 0x0003e2000c10150c */
[C---:B------:R-:W-:Y:S01]  /*71f0*/  VIADD R3, R13.reuse, UR4 ;  /* 0x000000040d037c36 */ /* 0x040fe20008000000 */
[----:B0-----:R-:W-:Y:S01]  /*7200*/  LEA R6, P6, R13, R0, 0x1 ;  /* 0x000000000d067211 */ /* 0x001fe200078c08ff */
[----:B------:R-:W-:-:S03]  /*7210*/  ULDC UR4, c[0x0][0x22c] ;  /* 0x00008b0000047ab9 */ /* 0x000fc60000000800 */
[----:B------:R-:W-:Y:S01]  /*7220*/  LEA.HI.X.SX32 R7, R13, R2, 0x1, P6 ;  /* 0x000000020d077211 */ /* 0x000fe200030f0eff */
[C---:B------:R-:W-:Y:S01]  /*7230*/  VIADD R13, R3.reuse, UR5 ;  /* 0x00000005030d7c36 */ /* 0x040fe20008000000 */
[C---:B------:R-:W-:Y:S01]  /*7240*/  LEA R8, P6, R3.reuse, R0, 0x1 ;  /* 0x0000000003087211 */ /* 0x040fe200078c08ff */
[----:B------:R-:W-:Y:S02]  /*7250*/  ULDC UR5, c[0x0][0x248] ;  /* 0x0000920000057ab9 */ /* 0x000fe40000000800 */
[----:B------:R0:W-:Y:S01]  /*7260*/  @P3 STG.E.U16 desc[UR12][R6.64], R12 ;  /* 0x0000000c06003986 */ /* 0x0001e2000c10150c */
[----:B------:R-:W-:Y:S01]  /*7270*/  LEA.HI.X.SX32 R9, R3, R2, 0x1, P6 ;  /* 0x0000000203097211 */ /* 0x000fe200030f0eff */
[----:B------:R-:W-:Y:S01]  /*7280*/  VIADD R3, R5, 0x7d ;  /* 0x0000007d05037836 */ /* 0x000fe20000000000 */
[----:B------:R-:W-:Y:S01]  /*7290*/  ISETP.LT.AND P3, PT, R4, UR4, !P0 ;  /* 0x0000000404007c0c */ /* 0x000fe2000c761270 */
[----:B------:R-:W-:Y:S01]  /*72a0*/  ULDC UR4, c[0x0][0x22c] ;  /* 0x00008b0000047ab9 */ /* 0x000fe20000000800 */
[----:B-1----:R-:W-:Y:S01]  /*72b0*/  LEA R10, P6, R13, R0, 0x1 ;  /* 0x000000000d0a7211 */ /* 0x002fe200078c08ff */
[----:B---3--:R1:W-:Y:S01]  /*72c0*/  @P2 STG.E.U16 desc[UR12][R8.64], R16 ;  /* 0x0000001008002986 */ /* 0x0083e2000c10150c */
[----:B------:R-:W-:Y:S01]  /*72d0*/  ISETP.LT.AND P2, PT, R3, UR4, !P0 ;  /* 0x0000000403007c0c */ /* 0x000fe2000c741270 */
[----:B------:R-:W-:Y:S01]  /*72e0*/  ULDC UR4, c[0x0][0x248] ;  /* 0x0000920000047ab9 */ /* 0x000fe20000000800 */
[C---:B------:R-:W-:Y:S01]  /*72f0*/  LEA.HI.X.SX32 R11, R13.reuse, R2, 0x1, P6 ;  /* 0x000000020d0b7211 */ /* 0x040fe200030f0eff */
[----:B------:R-:W-:Y:S01]  /*7300*/  VIADD R13, R13, UR4 ;  /* 0x000000040d0d7c36 */ /* 0x000fe20008000000 */
[----:B------:R-:W-:Y:S01]  /*7310*/  ULDC UR4, c[0x0][0x248] ;  /* 0x0000920000047ab9 */ /* 0x000fe20000000800 */
[----:B0-----:R-:W-:-:S02]  /*7320*/  PRMT R7, R16, 0x7632, R7 ;  /* 0x0000763210077816 */ /* 0x001fc40000000007 */
[----:B------:R-:W-:Y:S01]  /*7330*/  VIADD R3, R13, UR4 ;  /* 0x000000040d037c36 */ /* 0x000fe20008000000 */
[----:B------:R-:W-:Y:S02]  /*7340*/  ULDC UR4, c[0x0][0x248] ;  /* 0x0000920000047ab9 */ /* 0x000fe40000000800 */
[----:B------:R0:W-:Y:S01]  /*7350*/  @P1 STG.E.U16 desc[UR12][R10.64], R7 ;  /* 0x000000070a001986 */ /* 0x0001e2000c10150c */
[----:B-1----:R-:W-:Y:S01]  /*7360*/  VIADD R9, R3, UR5 ;  /* 0x0000000503097c36 */ /* 0x002fe20008000000 */
[----:B------:R-:W-:Y:S01]  /*7370*/  LEA R4, P1, R13, R0, 0x1 ;  /* 0x000000000d047211 */ /* 0x000fe200078208ff */
[----:B------:R-:W-:-:S03]  /*7380*/  VIADD R16, R5, 0x7e ;  /* 0x0000007e05107836 */ /* 0x000fc60000000000 */
[----:B------:R-:W-:Y:S02]  /*7390*/  LEA.HI.X.SX32 R5, R13, R2, 0x1, P1 ;  /* 0x000000020d057211 */ /* 0x000fe400008f0eff */
[-C--:B------:R-:W-:Y:S02]  /*73a0*/  LEA R6, P1, R3, R0.reuse, 0x1 ;  /* 0x0000000003067211 */ /* 0x080fe400078208ff */
[C---:B------:R-:W-:Y:S01]  /*73b0*/  LEA R8, P6, R9.reuse, R0, 0x1 ;  /* 0x0000000009087211 */ /* 0x040fe200078c08ff */
[----:B------:R1:W-:Y:S01]  /*73c0*/  @P5 STG.E.U16 desc[UR12][R4.64], R17 ;  /* 0x0000001104005986 */ /* 0x0003e2000c10150c */
[----:B0-----:R-:W-:Y:S01]  /*73d0*/  VIADD R11, R9, UR4 ;  /* 0x00000004090b7c36 */ /* 0x001fe20008000000 */
[----:B------:R-:W-:Y:S01]  /*73e0*/  ULDC UR4, c[0x0][0x248] ;  /* 0x0000920000047ab9 */ /* 0x000fe20000000800 */
[-C--:B------:R-:W-:Y:S02]  /*73f0*/  LEA.HI.X.SX32 R7, R3, R2.reuse, 0x1, P1 ;  /* 0x0000000203077211 */ /* 0x080fe400008f0eff */
[----:B------:R-:W-:Y:S01]  /*7400*/  VIADD R13, R11, UR6 ;  /* 0x000000060b0d7c36 */ /* 0x000fe20008000000 */
[----:B------:R-:W-:-:S02]  /*7410*/  LEA.HI.X.SX32 R9, R9, R2, 0x1, P6 ;  /* 0x0000000209097211 */ /* 0x000fc400030f0eff */
[-C--:B------:R-:W-:Y:S01]  /*7420*/  LEA R10, P6, R11, R0.reuse, 0x1 ;  /* 0x000000000b0a7211 */ /* 0x080fe200078c08ff */
[C---:B------:R-:W-:Y:S01]  /*7430*/  VIADD R3, R13.reuse, UR4 ;  /* 0x000000040d037c36 */ /* 0x040fe20008000000 */
[----:B------:R-:W-:Y:S01]  /*7440*/  LEA R12, P1, R13, R0, 0x1 ;  /* 0x000000000d0c7211 */ /* 0x000fe200078208ff */
[----:B------:R-:W-:Y:S01]  /*7450*/  ULDC UR4, c[0x0][0x22c] ;  /* 0x00008b0000047ab9 */ /* 0x000fe20000000800 */
[-C--:B------:R-:W-:Y:S02]  /*7460*/  LEA.HI.X.SX32 R11, R11, R2.reuse, 0x1, P6 ;  /* 0x000000020b0b7211 */ /* 0x080fe400030f0eff */
[----:B------:R-:W-:Y:S02]  /*7470*/  LEA.HI.X.SX32 R13, R13, R2, 0x1, P1 ;  /* 0x000000020d0d7211 */ /* 0x000fe400008f0eff */
[----:B------:R-:W-:Y:S02]  /*7480*/  LEA R14, P6, R3, R0, 0x1 ;  /* 0x00000000030e7211 */ /* 0x000fe400078c08ff */
[----:B------:R-:W-:-:S02]  /*7490*/  ISETP.LT.AND P1, PT, R16, UR4, !P0 ;  /* 0x0000000410007c0c */ /* 0x000fc4000c721270 */
[----:B------:R-:W-:Y:S02]  /*74a0*/  ISETP.LT.AND P0, PT, R15, UR7, !P0 ;  /* 0x000000070f007c0c */ /* 0x000fe4000c701270 */
[----:B------:R-:W-:Y:S02]  /*74b0*/  LEA.HI.X.SX32 R15, R3, R2, 0x1, P6 ;  /* 0x00000002030f7211 */ /* 0x000fe400030f0eff */
[----:B------:R-:W-:Y:S02]  /*74c0*/  PRMT R3, R17, 0x7632, R3 ;  /* 0x0000763211037816 */ /* 0x000fe40000000003 */
[----:B-1----:R-:W-:-:S03]  /*74d0*/  PRMT R5, R18, 0x7632, R5 ;  /* 0x0000763212057816 */ /* 0x002fc60000000005 */
[----:B------:R0:W-:Y:S04]  /*74e0*/  @P4 STG.E.U16 desc[UR12][R6.64], R3 ;  /* 0x0000000306004986 */ /* 0x0001e8000c10150c */
[----:B------:R0:W-:Y:S04]  /*74f0*/  @P3 STG.E.U16 desc[UR12][R8.64], R18 ;  /* 0x0000001208003986 */ /* 0x0001e8000c10150c */
[----:B------:R0:W-:Y:S04]  /*7500*/  @P2 STG.E.U16 desc[UR12][R10.64], R5 ;  /* 0x000000050a002986 */ /* 0x0001e8000c10150c */
[----:B------:R0:W-:Y:S01]  /*7510*/  @P1 STG.E.U16 desc[UR12][R12.64], R19 ;  /* 0x000000130c001986 */ /* 0x0001e2000c10150c */
[----:B------:R-:W-:Y:S05]  /*7520*/  @!P0 EXIT ;  /* 0x000000000000894d */ /* 0x000fea0003800000 */
[----:B0-----:R-:W-:-:S05]  /*7530*/  PRMT R7, R19, 0x7632, R7 ;  /* 0x0000763213077816 */ /* 0x001fca0000000007 */
[----:B------:R-:W-:Y:S01]  /*7540*/  STG.E.U16 desc[UR12][R14.64], R7 ;  /* 0x000000070e007986 */ /* 0x000fe2000c10150c */
[----:B------:R-:W-:Y:S05]  /*7550*/  EXIT ;  /* 0x000000000000794d */ /* 0x000fea0003800000 */
.L_x_2:
[----:B------:R-:W-:-:S00]  /*7560*/  BRA `(.L_x_2) ;  /* 0xfffffffc00fc7947 */ /* 0x000fc0000383ffff */
[----:B------:R-:W-:-:S00]  /*7570*/  NOP ;  /* 0x0000000000007918 */ /* 0x000fc00000000000 */
        /* <DEDUP_REMOVED lines=8> */
.L_x_3:


//--------------------- .nv.shared.matmul_kernel  --------------------------
	.section	.nv.shared.matmul_kernel,"aw",@nobits
	.sectionflags	@""
	.align	16
	.zero		1024


//--------------------- .nv.shared.reserved.0     --------------------------
	.section	.nv.shared.reserved.0,"aw",@nobits
	.weak		__nv_reservedSMEM_offset_0_alias
	.size		__nv_reservedSMEM_offset_0_alias, 0, 0
	.other		__nv_reservedSMEM_offset_0_alias,@"STO_CUDA_RESERVED_SHARED STV_DEFAULT"
__nv_reservedSMEM_offset_0_alias:
	.zero		0


//--------------------- .nv.constant0.matmul_kernel --------------------------
	.section	.nv.constant0.matmul_kernel,"a",@progbits
	.sectionflags	@""
	.align	4
.nv.constant0.matmul_kernel:
	.zero		608


//--------------------- SYMBOLS --------------------------

	.type		.nv.reservedSmem.offset0,@object
	.size		.nv.reservedSmem.offset0,0x4
